	.target	sm_90a

	.elftype	@"ET_EXEC"


//--------------------- .note.nv.tkinfo           --------------------------
	.section	.note.nv.tkinfo,"",@"SHT_NOTE"
	.sectionflags	@"SHF_NOTE_NV_TKINFO"
	.tkinfo
        /*0018*/ 	.word	0x00000002
        /*0030*/ 	.string	""
        /*0030*/ 	.string	"ptxas"
        /*0030*/ 	.string	"Cuda compilation tools, release 13.0, V13.0.88"
        /*0030*/ 	.string	"Build cuda_13.0.r13.0/compiler.36424714_0"
        /*0030*/ 	.string	"-arch sm_90a -m 64 "



//--------------------- .note.nv.cuinfo           --------------------------
	.section	.note.nv.cuinfo,"",@"SHT_NOTE"
	.sectionflags	@"SHF_NOTE_NV_CUINFO"
        /*0018*/ 	.short	0x0002
        /*001a*/ 	.short	0x005a
        /*001c*/ 	.short	0x0082
	.zero		2


//--------------------- .nv.info                  --------------------------
	.section	.nv.info,"",@"SHT_CUDA_INFO"
	.align	4


	//----- nvinfo : EIATTR_REGCOUNT
	.align		4
        /*0000*/ 	.byte	0x04, 0x2f
        /*0002*/ 	.short	(.L_12 - .L_11)
	.align		4
.L_11:
        /*0004*/ 	.word	index@(_ZN7cutlass13device_kernelINS_4gemm6kernel13GemmUniversalIN4cute5tupleIJiiiiEEENS1_10collective13CollectiveMmaINS1_37MainloopSm90TmaGmmaWarpSpecializedFP8ILi6ENS5_IJNS4_1CILi1EEESB_SB_EEENS1_35KernelTmaWarpSpecializedCooperativeEEENS5_IJNSA_ILi512EEENSA_ILi16EEENSA_ILi64EEEEEENS_12float_e4m3_tENS5_IJlSB_lEEESJ_SK_NS4_8TiledMMAINS4_8MMA_AtomIJNS4_4SM904GMMA30MMA_64x16x32_F32E4M3E4M3_SS_TNILNSO_7ScaleInE1ELSQ_1EEEEEENS4_6LayoutINS5_IJNSA_ILi2EEESB_SB_EEENS5_IJSB_NSA_ILi0EEESW_EEEEENS5_IJNS4_10UnderscoreESZ_SZ_EEEEENS4_13SM90_TMA_LOADENS4_14ComposedLayoutINS4_7SwizzleILi2ELi4ELi3EEENS4_18smem_ptr_flag_bitsILi8EEENST_INS5_IJNSA_ILi8EEESH_EEENS5_IJSH_SB_EEEEEEEvNS4_8identityES12_S1C_vS1D_EENS_8epilogue10collective6detail29Sm90TmaWarpSpecializedAdapterINS1G_15DefaultEpilogueISJ_SK_SK_NS1F_6thread17LinearCombinationISJ_Li1EffLNS1K_9ScaleType4KindE0ELNS_15FloatRoundStyleE2ESJ_EENS1_15EpilogueDefaultEEEEEvvEEEEvNT_6ParamsE)
        /*0008*/ 	.word	0x000000a8


	//----- nvinfo : EIATTR_FRAME_SIZE
	.align		4
.L_12:
        /*000c*/ 	.byte	0x04, 0x11
        /*000e*/ 	.short	(.L_14 - .L_13)
	.align		4
.L_13:
        /*0010*/ 	.word	index@(_ZN7cutlass13device_kernelINS_4gemm6kernel13GemmUniversalIN4cute5tupleIJiiiiEEENS1_10collective13CollectiveMmaINS1_37MainloopSm90TmaGmmaWarpSpecializedFP8ILi6ENS5_IJNS4_1CILi1EEESB_SB_EEENS1_35KernelTmaWarpSpecializedCooperativeEEENS5_IJNSA_ILi512EEENSA_ILi16EEENSA_ILi64EEEEEENS_12float_e4m3_tENS5_IJlSB_lEEESJ_SK_NS4_8TiledMMAINS4_8MMA_AtomIJNS4_4SM904GMMA30MMA_64x16x32_F32E4M3E4M3_SS_TNILNSO_7ScaleInE1ELSQ_1EEEEEENS4_6LayoutINS5_IJNSA_ILi2EEESB_SB_EEENS5_IJSB_NSA_ILi0EEESW_EEEEENS5_IJNS4_10UnderscoreESZ_SZ_EEEEENS4_13SM90_TMA_LOADENS4_14ComposedLayoutINS4_7SwizzleILi2ELi4ELi3EEENS4_18smem_ptr_flag_bitsILi8EEENST_INS5_IJNSA_ILi8EEESH_EEENS5_IJSH_SB_EEEEEEEvNS4_8identityES12_S1C_vS1D_EENS_8epilogue10collective6detail29Sm90TmaWarpSpecializedAdapterINS1G_15DefaultEpilogueISJ_SK_SK_NS1F_6thread17LinearCombinationISJ_Li1EffLNS1K_9ScaleType4KindE0ELNS_15FloatRoundStyleE2ESJ_EENS1_15EpilogueDefaultEEEEEvvEEEEvNT_6ParamsE)
        /*0014*/ 	.word	0x00000000


	//----- nvinfo : EIATTR_MIN_STACK_SIZE
	.align		4
.L_14:
        /*0018*/ 	.byte	0x04, 0x12
        /*001a*/ 	.short	(.L_16 - .L_15)
	.align		4
.L_15:
        /*001c*/ 	.word	index@(_ZN7cutlass13device_kernelINS_4gemm6kernel13GemmUniversalIN4cute5tupleIJiiiiEEENS1_10collective13CollectiveMmaINS1_37MainloopSm90TmaGmmaWarpSpecializedFP8ILi6ENS5_IJNS4_1CILi1EEESB_SB_EEENS1_35KernelTmaWarpSpecializedCooperativeEEENS5_IJNSA_ILi512EEENSA_ILi16EEENSA_ILi64EEEEEENS_12float_e4m3_tENS5_IJlSB_lEEESJ_SK_NS4_8TiledMMAINS4_8MMA_AtomIJNS4_4SM904GMMA30MMA_64x16x32_F32E4M3E4M3_SS_TNILNSO_7ScaleInE1ELSQ_1EEEEEENS4_6LayoutINS5_IJNSA_ILi2EEESB_SB_EEENS5_IJSB_NSA_ILi0EEESW_EEEEENS5_IJNS4_10UnderscoreESZ_SZ_EEEEENS4_13SM90_TMA_LOADENS4_14ComposedLayoutINS4_7SwizzleILi2ELi4ELi3EEENS4_18smem_ptr_flag_bitsILi8EEENST_INS5_IJNSA_ILi8EEESH_EEENS5_IJSH_SB_EEEEEEEvNS4_8identityES12_S1C_vS1D_EENS_8epilogue10collective6detail29Sm90TmaWarpSpecializedAdapterINS1G_15DefaultEpilogueISJ_SK_SK_NS1F_6thread17LinearCombinationISJ_Li1EffLNS1K_9ScaleType4KindE0ELNS_15FloatRoundStyleE2ESJ_EENS1_15EpilogueDefaultEEEEEvvEEEEvNT_6ParamsE)
        /*0020*/ 	.word	0x00000000
.L_16:


//--------------------- .nv.compat                --------------------------
	.section	.nv.compat,"",@"SHT_CUDA_COMPAT_INFO"
	.align	4
        /*0000*/ 	.byte	0x02, 0x09, 0x01, 0x00, 0x02, 0x02, 0x04, 0x00, 0x02, 0x05, 0x05, 0x00, 0x03, 0x07, 0x01, 0x01
        /*0010*/ 	.byte	0x02, 0x03, 0x01, 0x00, 0x02, 0x06, 0x01, 0x00, 0x04, 0x0b, 0x08, 0x00, 0x00, 0x00, 0x00, 0x00
        /*0020*/ 	.byte	0x00, 0x00, 0x00, 0x00


//--------------------- .nv.info._ZN7cutlass13device_kernelINS_4gemm6kernel13GemmUniversalIN4cute5tupleIJiiiiEEENS1_10collective13CollectiveMmaINS1_37MainloopSm90TmaGmmaWarpSpecializedFP8ILi6ENS5_IJNS4_1CILi1EEESB_SB_EEENS1_35KernelTmaWarpSpecializedCooperativeEEENS5_IJNSA_ILi512EEENSA_ILi16EEENSA_ILi64EEEEEENS_12float_e4m3_tENS5_IJlSB_lEEESJ_SK_NS4_8TiledMMAINS4_8MMA_AtomIJNS4_4SM904GMMA30MMA_64x16x32_F32E4M3E4M3_SS_TNILNSO_7ScaleInE1ELSQ_1EEEEEENS4_6LayoutINS5_IJNSA_ILi2EEESB_SB_EEENS5_IJSB_NSA_ILi0EEESW_EEEEENS5_IJNS4_10UnderscoreESZ_SZ_EEEEENS4_13SM90_TMA_LOADENS4_14ComposedLayoutINS4_7SwizzleILi2ELi4ELi3EEENS4_18smem_ptr_flag_bitsILi8EEENST_INS5_IJNSA_ILi8EEESH_EEENS5_IJSH_SB_EEEEEEEvNS4_8identityES12_S1C_vS1D_EENS_8epilogue10collective6detail29Sm90TmaWarpSpecializedAdapterINS1G_15DefaultEpilogueISJ_SK_SK_NS1F_6thread17LinearCombinationISJ_Li1EffLNS1K_9ScaleType4KindE0ELNS_15FloatRoundStyleE2ESJ_EENS1_15EpilogueDefaultEEEEEvvEEEEvNT_6ParamsE --------------------------
	.section	.nv.info._ZN7cutlass13device_kernelINS_4gemm6kernel13GemmUniversalIN4cute5tupleIJiiiiEEENS1_10collective13CollectiveMmaINS1_37MainloopSm90TmaGmmaWarpSpecializedFP8ILi6ENS5_IJNS4_1CILi1EEESB_SB_EEENS1_35KernelTmaWarpSpecializedCooperativeEEENS5_IJNSA_ILi512EEENSA_ILi16EEENSA_ILi64EEEEEENS_12float_e4m3_tENS5_IJlSB_lEEESJ_SK_NS4_8TiledMMAINS4_8MMA_AtomIJNS4_4SM904GMMA30MMA_64x16x32_F32E4M3E4M3_SS_TNILNSO_7ScaleInE1ELSQ_1EEEEEENS4_6LayoutINS5_IJNSA_ILi2EEESB_SB_EEENS5_IJSB_NSA_ILi0EEESW_EEEEENS5_IJNS4_10UnderscoreESZ_SZ_EEEEENS4_13SM90_TMA_LOADENS4_14ComposedLayoutINS4_7SwizzleILi2ELi4ELi3EEENS4_18smem_ptr_flag_bitsILi8EEENST_INS5_IJNSA_ILi8EEESH_EEENS5_IJSH_SB_EEEEEEEvNS4_8identityES12_S1C_vS1D_EENS_8epilogue10collective6detail29Sm90TmaWarpSpecializedAdapterINS1G_15DefaultEpilogueISJ_SK_SK_NS1F_6thread17LinearCombinationISJ_Li1EffLNS1K_9ScaleType4KindE0ELNS_15FloatRoundStyleE2ESJ_EENS1_15EpilogueDefaultEEEEEvvEEEEvNT_6ParamsE,"",@"SHT_CUDA_INFO"
	.sectionflags	@""
	.align	4


	//----- nvinfo : EIATTR_CUDA_API_VERSION
	.align		4
        /*0000*/ 	.byte	0x04, 0x37
        /*0002*/ 	.short	(.L_18 - .L_17)
.L_17:
        /*0004*/ 	.word	0x00000082


	//----- nvinfo : EIATTR_KPARAM_INFO
	.align		4
.L_18:
        /*0008*/ 	.byte	0x04, 0x17
        /*000a*/ 	.short	(.L_20 - .L_19)
.L_19:
        /*000c*/ 	.word	0x00000000
        /*0010*/ 	.short	0x0000
        /*0012*/ 	.short	0x0070
        /*0014*/ 	.byte	0x00, 0xf0, 0x01, 0x10


	//----- nvinfo : EIATTR_SPARSE_MMA_MASK
	.align		4
.L_20:
        /*0018*/ 	.byte	0x03, 0x50
        /*001a*/ 	.short	0x0000


	//----- nvinfo : EIATTR_MAXREG_COUNT
	.align		4
        /*001c*/ 	.byte	0x03, 0x1b
        /*001e*/ 	.short	0x00a8


	//----- nvinfo : EIATTR_NUM_BARRIERS
	.align		4
        /*0020*/ 	.byte	0x02, 0x4c
        /*0022*/ 	.byte	0x01
	.zero		1


	//----- nvinfo : EIATTR_MERCURY_ISA_VERSION
	.align		4
        /*0024*/ 	.byte	0x03, 0x5f
        /*0026*/ 	.short	0x0101


	//----- nvinfo : EIATTR_INT_WARP_WIDE_INSTR_OFFSETS
	.align		4
        /*0028*/ 	.byte	0x04, 0x31
        /*002a*/ 	.short	(.L_22 - .L_21)


	//   ....[0]....
.L_21:
        /*002c*/ 	.word	0x00000420


	//   ....[1]....
        /*0030*/ 	.word	0x00000430


	//   ....[2]....
        /*0034*/ 	.word	0x00000530


	//----- nvinfo : EIATTR_COOP_GROUP_MASK_REGIDS
	.align		4
.L_22:
        /*0038*/ 	.byte	0x04, 0x29
        /*003a*/ 	.short	(.L_24 - .L_23)


	//   ....[0]....
.L_23:
        /*003c*/ 	.word	0xffffffff


	//   ....[1]....
        /*0040*/ 	.word	0xffffffff


	//   ....[2]....
        /*0044*/ 	.word	0xffffffff


	//   ....[3]....
        /*0048*/ 	.word	0xffffffff


	//   ....[4]....
        /*004c*/ 	.word	0xffffffff


	//----- nvinfo : EIATTR_COOP_GROUP_INSTR_OFFSETS
	.align		4
.L_24:
        /*0050*/ 	.byte	0x04, 0x28
        /*0052*/ 	.short	(.L_26 - .L_25)


	//   ....[0]....
.L_25:
        /*0054*/ 	.word	0x00000060


	//   ....[1]....
        /*0058*/ 	.word	0x00000070


	//   ....[2]....
        /*005c*/ 	.word	0x00000130


	//   ....[3]....
        /*0060*/ 	.word	0x00000300


	//   ....[4]....
        /*0064*/ 	.word	0x000010a0


	//----- nvinfo : EIATTR_REG_RECONFIG
	.align		4
.L_26:
        /*0068*/ 	.byte	0x01, 0x54
	.zero		2


	//----- nvinfo : EIATTR_MBARRIER_INSTR_OFFSETS
	.align		4
        /*006c*/ 	.byte	0x04, 0x39
        /*006e*/ 	.short	(.L_28 - .L_27)


	//   ....[0]....
.L_27:
        /*0070*/ 	.word	0x00000230
        /*0074*/ 	.word	0x000000ff
        /*0078*/ 	.word	0x00000000
        /*007c*/ 	.short	0x0100
        /*007e*/ 	.byte	0x08
	.zero		1


	//   ....[1]....
        /*0080*/ 	.word	0x00000240
        /*0084*/ 	.word	0x000000ff
        /*0088*/ 	.word	0x00000030
        /*008c*/ 	.short	0x0100
        /*008e*/ 	.byte	0x08
	.zero		1


	//   ....[2]....
        /*0090*/ 	.word	0x00000250
        /*0094*/ 	.word	0x000000ff
        /*0098*/ 	.word	0x00000008
        /*009c*/ 	.short	0x0100
        /*009e*/ 	.byte	0x08
	.zero		1


	//   ....[3]....
        /*00a0*/ 	.word	0x00000260
        /*00a4*/ 	.word	0x000000ff
        /*00a8*/ 	.word	0x00000038
        /*00ac*/ 	.short	0x0100
        /*00ae*/ 	.byte	0x08
	.zero		1


	//   ....[4]....
        /*00b0*/ 	.word	0x00000270
        /*00b4*/ 	.word	0x000000ff
        /*00b8*/ 	.word	0x00000010
        /*00bc*/ 	.short	0x0100
        /*00be*/ 	.byte	0x08
	.zero		1


	//   ....[5]....
        /*00c0*/ 	.word	0x00000280
        /*00c4*/ 	.word	0x000000ff
        /*00c8*/ 	.word	0x00000040
        /*00cc*/ 	.short	0x0100
        /*00ce*/ 	.byte	0x08
	.zero		1


	//   ....[6]....
        /*00d0*/ 	.word	0x00000290
        /*00d4*/ 	.word	0x000000ff
        /*00d8*/ 	.word	0x00000018
        /*00dc*/ 	.short	0x0100
        /*00de*/ 	.byte	0x08
	.zero		1


	//   ....[7]....
        /*00e0*/ 	.word	0x000002a0
        /*00e4*/ 	.word	0x000000ff
        /*00e8*/ 	.word	0x00000048
        /*00ec*/ 	.short	0x0100
        /*00ee*/ 	.byte	0x08
	.zero		1


	//   ....[8]....
        /*00f0*/ 	.word	0x000002b0
        /*00f4*/ 	.word	0x000000ff
        /*00f8*/ 	.word	0x00000020
        /*00fc*/ 	.short	0x0100
        /*00fe*/ 	.byte	0x08
	.zero		1


	//   ....[9]....
        /*0100*/ 	.word	0x000002c0
        /*0104*/ 	.word	0x000000ff
        /*0108*/ 	.word	0x00000050
        /*010c*/ 	.short	0x0100
        /*010e*/ 	.byte	0x08
	.zero		1


	//   ....[10]....
        /*0110*/ 	.word	0x000002d0
        /*0114*/ 	.word	0x000000ff
        /*0118*/ 	.word	0x00000028
        /*011c*/ 	.short	0x0100
        /*011e*/ 	.byte	0x08
	.zero		1


	//   ....[11]....
        /*0120*/ 	.word	0x000002e0
        /*0124*/ 	.word	0x000000ff
        /*0128*/ 	.word	0x00000058
        /*012c*/ 	.short	0x0100
        /*012e*/ 	.byte	0x08
	.zero		1


	//   ....[12]....
        /*0130*/ 	.word	0x00000590
        /*0134*/ 	.word	0x000000ff
        /*0138*/ 	.word	0x00000070
        /*013c*/ 	.short	0x0100
        /*013e*/ 	.byte	0x06
	.zero		1


	//   ....[13]....
        /*0140*/ 	.word	0x000005f0
        /*0144*/ 	.word	0x000000ff
        /*0148*/ 	.word	0x00000078
        /*014c*/ 	.short	0x0100
        /*014e*/ 	.byte	0x06
	.zero		1


	//   ....[14]....
        /*0150*/ 	.word	0x000013d0
        /*0154*/ 	.word	0x000000ff
        /*0158*/ 	.word	0x00000000
        /*015c*/ 	.short	0x010a
        /*015e*/ 	.byte	0x06
	.zero		1


	//   ....[15]....
        /*0160*/ 	.word	0x00001410
        /*0164*/ 	.word	0x000000ff
        /*0168*/ 	.word	0x00000000
        /*016c*/ 	.short	0x010a
        /*016e*/ 	.byte	0x06
	.zero		1


	//   ....[16]....
        /*0170*/ 	.word	0x00001be0
        /*0174*/ 	.word	0x000000ff
        /*0178*/ 	.word	0x00000000
        /*017c*/ 	.short	0x010a
        /*017e*/ 	.byte	0x0c
	.zero		1


	//   ....[17]....
        /*0180*/ 	.word	0x00001c20
        /*0184*/ 	.word	0x000000ff
        /*0188*/ 	.word	0x00000000
        /*018c*/ 	.short	0x010a
        /*018e*/ 	.byte	0x0c
	.zero		1


	//   ....[18]....
        /*0190*/ 	.word	0x000021f0
        /*0194*/ 	.word	0x000000ff
        /*0198*/ 	.word	0x00000000
        /*019c*/ 	.short	0x0101
        /*019e*/ 	.byte	0x08
	.zero		1


	//   ....[19]....
        /*01a0*/ 	.word	0x00002640
        /*01a4*/ 	.word	0x000000ff
        /*01a8*/ 	.word	0x00000000
        /*01ac*/ 	.short	0x0101
        /*01ae*/ 	.byte	0x08
	.zero		1


	//   ....[20]....
        /*01b0*/ 	.word	0x000070e0
        /*01b4*/ 	.word	0x00000012
        /*01b8*/ 	.word	0x00000030
        /*01bc*/ 	.short	0x010a
        /*01be*/ 	.byte	0x3f
	.zero		1


	//   ....[21]....
        /*01c0*/ 	.word	0x00007470
        /*01c4*/ 	.word	0x00000008
        /*01c8*/ 	.word	0x00000078
        /*01cc*/ 	.short	0x0101
        /*01ce*/ 	.byte	0x3f
	.zero		1


	//   ....[22]....
        /*01d0*/ 	.word	0x00007bc0
        /*01d4*/ 	.word	0x00000007
        /*01d8*/ 	.word	0x00000000
        /*01dc*/ 	.short	0x010a
        /*01de*/ 	.byte	0x3f
	.zero		1


	//   ....[23]....
        /*01e0*/ 	.word	0x00007c40
        /*01e4*/ 	.word	0x00000009
        /*01e8*/ 	.word	0x00000000
        /*01ec*/ 	.short	0x010a
        /*01ee*/ 	.byte	0x3f
	.zero		1


	//   ....[24]....
        /*01f0*/ 	.word	0x00007cd0
        /*01f4*/ 	.word	0x00000006
        /*01f8*/ 	.word	0x00000000
        /*01fc*/ 	.short	0x010a
        /*01fe*/ 	.byte	0x3f
	.zero		1


	//   ....[25]....
        /*0200*/ 	.word	0x00007d60
        /*0204*/ 	.word	0x00000009
        /*0208*/ 	.word	0x00000000
        /*020c*/ 	.short	0x010a
        /*020e*/ 	.byte	0x3f
	.zero		1


	//   ....[26]....
        /*0210*/ 	.word	0x00007df0
        /*0214*/ 	.word	0x00000006
        /*0218*/ 	.word	0x00000000
        /*021c*/ 	.short	0x010a
        /*021e*/ 	.byte	0x3f
	.zero		1


	//   ....[27]....
        /*0220*/ 	.word	0x00007e80
        /*0224*/ 	.word	0x00000003
        /*0228*/ 	.word	0x00000000
        /*022c*/ 	.short	0x010a
        /*022e*/ 	.byte	0x3f
	.zero		1


	//   ....[28]....
        /*0230*/ 	.word	0x00007ef0
        /*0234*/ 	.word	0x00000009
        /*0238*/ 	.word	0x00000000
        /*023c*/ 	.short	0x010a
        /*023e*/ 	.byte	0x3f
	.zero		1


	//   ....[29]....
        /*0240*/ 	.word	0x00007f50
        /*0244*/ 	.word	0x00000054
        /*0248*/ 	.word	0x00000000
        /*024c*/ 	.short	0x010a
        /*024e*/ 	.byte	0x3f
	.zero		1


	//   ....[30]....
        /*0250*/ 	.word	0x00008020
        /*0254*/ 	.word	0x00000012
        /*0258*/ 	.word	0x00000030
        /*025c*/ 	.short	0x010a
        /*025e*/ 	.byte	0x3f
	.zero		1


	//   ....[31]....
        /*0260*/ 	.word	0x00008100
        /*0264*/ 	.word	0x00000007
        /*0268*/ 	.word	0x00000000
        /*026c*/ 	.short	0x010a
        /*026e*/ 	.byte	0x3f
	.zero		1


	//   ....[32]....
        /*0270*/ 	.word	0x00008150
        /*0274*/ 	.word	0x00000009
        /*0278*/ 	.word	0x00000000
        /*027c*/ 	.short	0x010a
        /*027e*/ 	.byte	0x3f
	.zero		1


	//   ....[33]....
        /*0280*/ 	.word	0x000081a0
        /*0284*/ 	.word	0x00000006
        /*0288*/ 	.word	0x00000000
        /*028c*/ 	.short	0x010a
        /*028e*/ 	.byte	0x3f
	.zero		1


	//   ....[34]....
        /*0290*/ 	.word	0x000081f0
        /*0294*/ 	.word	0x00000009
        /*0298*/ 	.word	0x00000000
        /*029c*/ 	.short	0x010a
        /*029e*/ 	.byte	0x3f
	.zero		1


	//   ....[35]....
        /*02a0*/ 	.word	0x00008240
        /*02a4*/ 	.word	0x00000006
        /*02a8*/ 	.word	0x00000000
        /*02ac*/ 	.short	0x010a
        /*02ae*/ 	.byte	0x3f
	.zero		1


	//----- nvinfo : EIATTR_NUM_MBARRIERS
	.align		4
.L_28:
        /*02b0*/ 	.byte	0x03, 0x38
        /*02b2*/ 	.short	0x000e


	//----- nvinfo : EIATTR_EXIT_INSTR_OFFSETS
	.align		4
        /*02b4*/ 	.byte	0x04, 0x1c
        /*02b6*/ 	.short	(.L_30 - .L_29)


	//   ....[0]....
.L_29:
        /*02b8*/ 	.word	0x00000640


	//   ....[1]....
        /*02bc*/ 	.word	0x00000f00


	//   ....[2]....
        /*02c0*/ 	.word	0x00006730


	//   ....[3]....
        /*02c4*/ 	.word	0x00006d80


	//   ....[4]....
        /*02c8*/ 	.word	0x00007ed0


	//----- nvinfo : EIATTR_MAX_THREADS
	.align		4
.L_30:
        /*02cc*/ 	.byte	0x04, 0x05
        /*02ce*/ 	.short	(.L_32 - .L_31)
.L_31:
        /*02d0*/ 	.word	0x00000180
        /*02d4*/ 	.word	0x00000001
        /*02d8*/ 	.word	0x00000001


	//----- nvinfo : EIATTR_CRS_STACK_SIZE
	.align		4
.L_32:
        /*02dc*/ 	.byte	0x04, 0x1e
        /*02de*/ 	.short	(.L_34 - .L_33)
.L_33:
        /*02e0*/ 	.word	0x00000000


	//----- nvinfo : EIATTR_CBANK_PARAM_SIZE
	.align		4
.L_34:
        /*02e4*/ 	.byte	0x03, 0x19
        /*02e6*/ 	.short	0x0470


	//----- nvinfo : EIATTR_PARAM_CBANK
	.align		4
        /*02e8*/ 	.byte	0x04, 0x0a
        /*02ea*/ 	.short	(.L_36 - .L_35)
	.align		4
.L_35:
        /*02ec*/ 	.word	index@(.nv.constant0._ZN7cutlass13device_kernelINS_4gemm6kernel13GemmUniversalIN4cute5tupleIJiiiiEEENS1_10collective13CollectiveMmaINS1_37MainloopSm90TmaGmmaWarpSpecializedFP8ILi6ENS5_IJNS4_1CILi1EEESB_SB_EEENS1_35KernelTmaWarpSpecializedCooperativeEEENS5_IJNSA_ILi512EEENSA_ILi16EEENSA_ILi64EEEEEENS_12float_e4m3_tENS5_IJlSB_lEEESJ_SK_NS4_8TiledMMAINS4_8MMA_AtomIJNS4_4SM904GMMA30MMA_64x16x32_F32E4M3E4M3_SS_TNILNSO_7ScaleInE1ELSQ_1EEEEEENS4_6LayoutINS5_IJNSA_ILi2EEESB_SB_EEENS5_IJSB_NSA_ILi0EEESW_EEEEENS5_IJNS4_10UnderscoreESZ_SZ_EEEEENS4_13SM90_TMA_LOADENS4_14ComposedLayoutINS4_7SwizzleILi2ELi4ELi3EEENS4_18smem_ptr_flag_bitsILi8EEENST_INS5_IJNSA_ILi8EEESH_EEENS5_IJSH_SB_EEEEEEEvNS4_8identityES12_S1C_vS1D_EENS_8epilogue10collective6detail29Sm90TmaWarpSpecializedAdapterINS1G_15DefaultEpilogueISJ_SK_SK_NS1F_6thread17LinearCombinationISJ_Li1EffLNS1K_9ScaleType4KindE0ELNS_15FloatRoundStyleE2ESJ_EENS1_15EpilogueDefaultEEEEEvvEEEEvNT_6ParamsE)
        /*02f0*/ 	.short	0x0210
        /*02f2*/ 	.short	0x0470


	//----- nvinfo : EIATTR_SW_WAR
	.align		4
.L_36:
        /*02f4*/ 	.byte	0x04, 0x36
        /*02f6*/ 	.short	(.L_38 - .L_37)
.L_37:
        /*02f8*/ 	.word	0x00000008
.L_38:


//--------------------- .nv.callgraph             --------------------------
	.section	.nv.callgraph,"",@"SHT_CUDA_CALLGRAPH"
	.align	4
	.sectionentsize	8
	.align		4
        /*0000*/ 	.word	0x00000000
	.align		4
        /*0004*/ 	.word	0xffffffff
	.align		4
        /*0008*/ 	.word	0x00000000
	.align		4
        /*000c*/ 	.word	0xfffffffe
	.align		4
        /*0010*/ 	.word	0x00000000
	.align		4
        /*0014*/ 	.word	0xfffffffd
	.align		4
        /*0018*/ 	.word	0x00000000
	.align		4
        /*001c*/ 	.word	0xfffffffc


//--------------------- .nv.constant4             --------------------------
	.section	.nv.constant4,"a",@progbits
	.align	8
	.align		8
.nv.constant4:
        /*0000*/ 	.dword	_ZN39_INTERNAL_8e384de1_4_k_cu_b1dc573e_94494cuda3std3__45__cpo5beginE
	.align		8
        /*0008*/ 	.dword	_ZN39_INTERNAL_8e384de1_4_k_cu_b1dc573e_94494cuda3std3__45__cpo3endE
	.align		8
        /*0010*/ 	.dword	_ZN39_INTERNAL_8e384de1_4_k_cu_b1dc573e_94494cuda3std3__45__cpo6cbeginE
	.align		8
        /*0018*/ 	.dword	_ZN39_INTERNAL_8e384de1_4_k_cu_b1dc573e_94494cuda3std3__45__cpo4cendE
	.align		8
        /*0020*/ 	.dword	_ZN39_INTERNAL_8e384de1_4_k_cu_b1dc573e_94494cuda3std3__441_GLOBAL__N__8e384de1_4_k_cu_b1dc573e_94496ignoreE
	.align		8
        /*0028*/ 	.dword	_ZN39_INTERNAL_8e384de1_4_k_cu_b1dc573e_94494cuda3std3__419piecewise_constructE
	.align		8
        /*0030*/ 	.dword	_ZN39_INTERNAL_8e384de1_4_k_cu_b1dc573e_94494cuda3std3__48in_placeE
	.align		8
        /*0038*/ 	.dword	_ZN39_INTERNAL_8e384de1_4_k_cu_b1dc573e_94494cuda3std6ranges3__45__cpo4swapE
	.align		8
        /*0040*/ 	.dword	_ZN39_INTERNAL_8e384de1_4_k_cu_b1dc573e_94494cuda3std6ranges3__45__cpo9iter_moveE
	.align		8
        /*0048*/ 	.dword	_ZN39_INTERNAL_8e384de1_4_k_cu_b1dc573e_94494cute7productE
	.align		8
        /*0050*/ 	.dword	_ZN39_INTERNAL_8e384de1_4_k_cu_b1dc573e_94494cute1_E


//--------------------- .text._ZN7cutlass13device_kernelINS_4gemm6kernel13GemmUniversalIN4cute5tupleIJiiiiEEENS1_10collective13CollectiveMmaINS1_37MainloopSm90TmaGmmaWarpSpecializedFP8ILi6ENS5_IJNS4_1CILi1EEESB_SB_EEENS1_35KernelTmaWarpSpecializedCooperativeEEENS5_IJNSA_ILi512EEENSA_ILi16EEENSA_ILi64EEEEEENS_12float_e4m3_tENS5_IJlSB_lEEESJ_SK_NS4_8TiledMMAINS4_8MMA_AtomIJNS4_4SM904GMMA30MMA_64x16x32_F32E4M3E4M3_SS_TNILNSO_7ScaleInE1ELSQ_1EEEEEENS4_6LayoutINS5_IJNSA_ILi2EEESB_SB_EEENS5_IJSB_NSA_ILi0EEESW_EEEEENS5_IJNS4_10UnderscoreESZ_SZ_EEEEENS4_13SM90_TMA_LOADENS4_14ComposedLayoutINS4_7SwizzleILi2ELi4ELi3EEENS4_18smem_ptr_flag_bitsILi8EEENST_INS5_IJNSA_ILi8EEESH_EEENS5_IJSH_SB_EEEEEEEvNS4_8identityES12_S1C_vS1D_EENS_8epilogue10collective6detail29Sm90TmaWarpSpecializedAdapterINS1G_15DefaultEpilogueISJ_SK_SK_NS1F_6thread17LinearCombinationISJ_Li1EffLNS1K_9ScaleType4KindE0ELNS_15FloatRoundStyleE2ESJ_EENS1_15EpilogueDefaultEEEEEvvEEEEvNT_6ParamsE --------------------------
	.section	.text._ZN7cutlass13device_kernelINS_4gemm6kernel13GemmUniversalIN4cute5tupleIJiiiiEEENS1_10collective13CollectiveMmaINS1_37MainloopSm90TmaGmmaWarpSpecializedFP8ILi6ENS5_IJNS4_1CILi1EEESB_SB_EEENS1_35KernelTmaWarpSpecializedCooperativeEEENS5_IJNSA_ILi512EEENSA_ILi16EEENSA_ILi64EEEEEENS_12float_e4m3_tENS5_IJlSB_lEEESJ_SK_NS4_8TiledMMAINS4_8MMA_AtomIJNS4_4SM904GMMA30MMA_64x16x32_F32E4M3E4M3_SS_TNILNSO_7ScaleInE1ELSQ_1EEEEEENS4_6LayoutINS5_IJNSA_ILi2EEESB_SB_EEENS5_IJSB_NSA_ILi0EEESW_EEEEENS5_IJNS4_10UnderscoreESZ_SZ_EEEEENS4_13SM90_TMA_LOADENS4_14ComposedLayoutINS4_7SwizzleILi2ELi4ELi3EEENS4_18smem_ptr_flag_bitsILi8EEENST_INS5_IJNSA_ILi8EEESH_EEENS5_IJSH_SB_EEEEEEEvNS4_8identityES12_S1C_vS1D_EENS_8epilogue10collective6detail29Sm90TmaWarpSpecializedAdapterINS1G_15DefaultEpilogueISJ_SK_SK_NS1F_6thread17LinearCombinationISJ_Li1EffLNS1K_9ScaleType4KindE0ELNS_15FloatRoundStyleE2ESJ_EENS1_15EpilogueDefaultEEEEEvvEEEEvNT_6ParamsE,"ax",@progbits
	.align	128
.text._ZN7cutlass13device_kernelINS_4gemm6kernel13GemmUniversalIN4cute5tupleIJiiiiEEENS1_10collective13CollectiveMmaINS1_37MainloopSm90TmaGmmaWarpSpecializedFP8ILi6ENS5_IJNS4_1CILi1EEESB_SB_EEENS1_35KernelTmaWarpSpecializedCooperativeEEENS5_IJNSA_ILi512EEENSA_ILi16EEENSA_ILi64EEEEEENS_12float_e4m3_tENS5_IJlSB_lEEESJ_SK_NS4_8TiledMMAINS4_8MMA_AtomIJNS4_4SM904GMMA30MMA_64x16x32_F32E4M3E4M3_SS_TNILNSO_7ScaleInE1ELSQ_1EEEEEENS4_6LayoutINS5_IJNSA_ILi2EEESB_SB_EEENS5_IJSB_NSA_ILi0EEESW_EEEEENS5_IJNS4_10UnderscoreESZ_SZ_EEEEENS4_13SM90_TMA_LOADENS4_14ComposedLayoutINS4_7SwizzleILi2ELi4ELi3EEENS4_18smem_ptr_flag_bitsILi8EEENST_INS5_IJNSA_ILi8EEESH_EEENS5_IJSH_SB_EEEEEEEvNS4_8identityES12_S1C_vS1D_EENS_8epilogue10collective6detail29Sm90TmaWarpSpecializedAdapterINS1G_15DefaultEpilogueISJ_SK_SK_NS1F_6thread17LinearCombinationISJ_Li1EffLNS1K_9ScaleType4KindE0ELNS_15FloatRoundStyleE2ESJ_EENS1_15EpilogueDefaultEEEEEvvEEEEvNT_6ParamsE:
        .type           _ZN7cutlass13device_kernelINS_4gemm6kernel13GemmUniversalIN4cute5tupleIJiiiiEEENS1_10collective13CollectiveMmaINS1_37MainloopSm90TmaGmmaWarpSpecializedFP8ILi6ENS5_IJNS4_1CILi1EEESB_SB_EEENS1_35KernelTmaWarpSpecializedCooperativeEEENS5_IJNSA_ILi512EEENSA_ILi16EEENSA_ILi64EEEEEENS_12float_e4m3_tENS5_IJlSB_lEEESJ_SK_NS4_8TiledMMAINS4_8MMA_AtomIJNS4_4SM904GMMA30MMA_64x16x32_F32E4M3E4M3_SS_TNILNSO_7ScaleInE1ELSQ_1EEEEEENS4_6LayoutINS5_IJNSA_ILi2EEESB_SB_EEENS5_IJSB_NSA_ILi0EEESW_EEEEENS5_IJNS4_10UnderscoreESZ_SZ_EEEEENS4_13SM90_TMA_LOADENS4_14ComposedLayoutINS4_7SwizzleILi2ELi4ELi3EEENS4_18smem_ptr_flag_bitsILi8EEENST_INS5_IJNSA_ILi8EEESH_EEENS5_IJSH_SB_EEEEEEEvNS4_8identityES12_S1C_vS1D_EENS_8epilogue10collective6detail29Sm90TmaWarpSpecializedAdapterINS1G_15DefaultEpilogueISJ_SK_SK_NS1F_6thread17LinearCombinationISJ_Li1EffLNS1K_9ScaleType4KindE0ELNS_15FloatRoundStyleE2ESJ_EENS1_15EpilogueDefaultEEEEEvvEEEEvNT_6ParamsE,@function
        .size           _ZN7cutlass13device_kernelINS_4gemm6kernel13GemmUniversalIN4cute5tupleIJiiiiEEENS1_10collective13CollectiveMmaINS1_37MainloopSm90TmaGmmaWarpSpecializedFP8ILi6ENS5_IJNS4_1CILi1EEESB_SB_EEENS1_35KernelTmaWarpSpecializedCooperativeEEENS5_IJNSA_ILi512EEENSA_ILi16EEENSA_ILi64EEEEEENS_12float_e4m3_tENS5_IJlSB_lEEESJ_SK_NS4_8TiledMMAINS4_8MMA_AtomIJNS4_4SM904GMMA30MMA_64x16x32_F32E4M3E4M3_SS_TNILNSO_7ScaleInE1ELSQ_1EEEEEENS4_6LayoutINS5_IJNSA_ILi2EEESB_SB_EEENS5_IJSB_NSA_ILi0EEESW_EEEEENS5_IJNS4_10UnderscoreESZ_SZ_EEEEENS4_13SM90_TMA_LOADENS4_14ComposedLayoutINS4_7SwizzleILi2ELi4ELi3EEENS4_18smem_ptr_flag_bitsILi8EEENST_INS5_IJNSA_ILi8EEESH_EEENS5_IJSH_SB_EEEEEEEvNS4_8identityES12_S1C_vS1D_EENS_8epilogue10collective6detail29Sm90TmaWarpSpecializedAdapterINS1G_15DefaultEpilogueISJ_SK_SK_NS1F_6thread17LinearCombinationISJ_Li1EffLNS1K_9ScaleType4KindE0ELNS_15FloatRoundStyleE2ESJ_EENS1_15EpilogueDefaultEEEEEvvEEEEvNT_6ParamsE,(.L_x_85 - _ZN7cutlass13device_kernelINS_4gemm6kernel13GemmUniversalIN4cute5tupleIJiiiiEEENS1_10collective13CollectiveMmaINS1_37MainloopSm90TmaGmmaWarpSpecializedFP8ILi6ENS5_IJNS4_1CILi1EEESB_SB_EEENS1_35KernelTmaWarpSpecializedCooperativeEEENS5_IJNSA_ILi512EEENSA_ILi16EEENSA_ILi64EEEEEENS_12float_e4m3_tENS5_IJlSB_lEEESJ_SK_NS4_8TiledMMAINS4_8MMA_AtomIJNS4_4SM904GMMA30MMA_64x16x32_F32E4M3E4M3_SS_TNILNSO_7ScaleInE1ELSQ_1EEEEEENS4_6LayoutINS5_IJNSA_ILi2EEESB_SB_EEENS5_IJSB_NSA_ILi0EEESW_EEEEENS5_IJNS4_10UnderscoreESZ_SZ_EEEEENS4_13SM90_TMA_LOADENS4_14ComposedLayoutINS4_7SwizzleILi2ELi4ELi3EEENS4_18smem_ptr_flag_bitsILi8EEENST_INS5_IJNSA_ILi8EEESH_EEENS5_IJSH_SB_EEEEEEEvNS4_8identityES12_S1C_vS1D_EENS_8epilogue10collective6detail29Sm90TmaWarpSpecializedAdapterINS1G_15DefaultEpilogueISJ_SK_SK_NS1F_6thread17LinearCombinationISJ_Li1EffLNS1K_9ScaleType4KindE0ELNS_15FloatRoundStyleE2ESJ_EENS1_15EpilogueDefaultEEEEEvvEEEEvNT_6ParamsE)
        .other          _ZN7cutlass13device_kernelINS_4gemm6kernel13GemmUniversalIN4cute5tupleIJiiiiEEENS1_10collective13CollectiveMmaINS1_37MainloopSm90TmaGmmaWarpSpecializedFP8ILi6ENS5_IJNS4_1CILi1EEESB_SB_EEENS1_35KernelTmaWarpSpecializedCooperativeEEENS5_IJNSA_ILi512EEENSA_ILi16EEENSA_ILi64EEEEEENS_12float_e4m3_tENS5_IJlSB_lEEESJ_SK_NS4_8TiledMMAINS4_8MMA_AtomIJNS4_4SM904GMMA30MMA_64x16x32_F32E4M3E4M3_SS_TNILNSO_7ScaleInE1ELSQ_1EEEEEENS4_6LayoutINS5_IJNSA_ILi2EEESB_SB_EEENS5_IJSB_NSA_ILi0EEESW_EEEEENS5_IJNS4_10UnderscoreESZ_SZ_EEEEENS4_13SM90_TMA_LOADENS4_14ComposedLayoutINS4_7SwizzleILi2ELi4ELi3EEENS4_18smem_ptr_flag_bitsILi8EEENST_INS5_IJNSA_ILi8EEESH_EEENS5_IJSH_SB_EEEEEEEvNS4_8identityES12_S1C_vS1D_EENS_8epilogue10collective6detail29Sm90TmaWarpSpecializedAdapterINS1G_15DefaultEpilogueISJ_SK_SK_NS1F_6thread17LinearCombinationISJ_Li1EffLNS1K_9ScaleType4KindE0ELNS_15FloatRoundStyleE2ESJ_EENS1_15EpilogueDefaultEEEEEvvEEEEvNT_6ParamsE,@"STO_CUDA_ENTRY STV_DEFAULT"
_ZN7cutlass13device_kernelINS_4gemm6kernel13GemmUniversalIN4cute5tupleIJiiiiEEENS1_10collective13CollectiveMmaINS1_37MainloopSm90TmaGmmaWarpSpecializedFP8ILi6ENS5_IJNS4_1CILi1EEESB_SB_EEENS1_35KernelTmaWarpSpecializedCooperativeEEENS5_IJNSA_ILi512EEENSA_ILi16EEENSA_ILi64EEEEEENS_12float_e4m3_tENS5_IJlSB_lEEESJ_SK_NS4_8TiledMMAINS4_8MMA_AtomIJNS4_4SM904GMMA30MMA_64x16x32_F32E4M3E4M3_SS_TNILNSO_7ScaleInE1ELSQ_1EEEEEENS4_6LayoutINS5_IJNSA_ILi2EEESB_SB_EEENS5_IJSB_NSA_ILi0EEESW_EEEEENS5_IJNS4_10UnderscoreESZ_SZ_EEEEENS4_13SM90_TMA_LOADENS4_14ComposedLayoutINS4_7SwizzleILi2ELi4ELi3EEENS4_18smem_ptr_flag_bitsILi8EEENST_INS5_IJNSA_ILi8EEESH_EEENS5_IJSH_SB_EEEEEEEvNS4_8identityES12_S1C_vS1D_EENS_8epilogue10collective6detail29Sm90TmaWarpSpecializedAdapterINS1G_15DefaultEpilogueISJ_SK_SK_NS1F_6thread17LinearCombinationISJ_Li1EffLNS1K_9ScaleType4KindE0ELNS_15FloatRoundStyleE2ESJ_EENS1_15EpilogueDefaultEEEEEvvEEEEvNT_6ParamsE:
[----:B------:R-:W-:Y:S01]  /*0000*/  LDC R1, c[0x0][0x28] ;  /* 0x00000a00ff017b82 */ /* 0x000fe20000000800 */
[----:B------:R-:W0:Y:S01]  /*0010*/  S2R R5, SR_TID.X ;  /* 0x0000000000057919 */ /* 0x000e220000002100 */
[----:B------:R-:W-:Y:S01]  /*0020*/  ELECT P0, URZ, PT ;  /* 0x00000000003f782f */ /* 0x000fe20003800000 */
[----:B------:R-:W-:Y:S01]  /*0030*/  BSSY B0, `(.L_x_0) ;  /* 0x000000f000007945 */ /* 0x000fe20003800000 */
[--C-:B0-----:R-:W-:Y:S02]  /*0040*/  SHF.R.U32.HI R0, RZ, 0x5, R5.reuse ;  /* 0x00000005ff007819 */ /* 0x101fe40000011605 */
[----:B------:R-:W-:-:S03]  /*0050*/  SHF.R.U32.HI R2, RZ, 0x7, R5 ;  /* 0x00000007ff027819 */ /* 0x000fc60000011605 */
[----:B------:R-:W0:Y:S04]  /*0060*/  SHFL.IDX PT, R6, R0, RZ, 0x1f ;  /* 0x00001fff00067589 */ /* 0x000e2800000e0000 */
[----:B------:R1:W2:Y:S01]  /*0070*/  SHFL.IDX PT, R9, R2, RZ, 0x1f ;  /* 0x00001fff02097589 */ /* 0x0002a200000e0000 */
[----:B0-----:R-:W-:-:S13]  /*0080*/  ISETP.NE.OR P0, PT, R6, RZ, !P0 ;  /* 0x000000ff0600720c */ /* 0x001fda0004705670 */
[----:B-12---:R-:W-:Y:S05]  /*0090*/  @P0 BRA `(.L_x_1) ;  /* 0x0000000000200947 */ /* 0x006fea0003800000 */
[----:B------:R-:W-:Y:S02]  /*00a0*/  ULDC.64 UR4, c[0x0][0x198] ;  /* 0x0000660000047ab9 */ /* 0x000fe40000000a00 */
[----:B------:R-:W-:Y:S02]  /*00b0*/  UIADD3 UR6, UP0, UR4, 0xf0, URZ ;  /* 0x000000f004067890 */ /* 0x000fe4000ff1e03f */
[----:B------:R-:W-:Y:S02]  /*00c0*/  UIADD3 UR4, UP1, UR4, 0x1f0, URZ ;  /* 0x000001f004047890 */ /* 0x000fe4000ff3e03f */
[----:B------:R-:W-:Y:S02]  /*00d0*/  UIADD3.X UR7, URZ, UR5, URZ, UP0, !UPT ;  /* 0x000000053f077290 */ /* 0x000fe400087fe43f */
[----:B------:R-:W-:-:S07]  /*00e0*/  UIADD3.X UR5, URZ, UR5, URZ, UP1, !UPT ;  /* 0x000000053f057290 */ /* 0x000fce0008ffe43f */
[----:B------:R0:W-:Y:S02]  /*00f0*/  UTMACCTL.PF [UR6] ;  /* 0x00000000060079b9 */ /* 0x0001e40008040000 */
[----:B------:R0:W-:Y:S02]  /*0100*/  UTMACCTL.PF [UR4] ;  /* 0x00000000040079b9 */ /* 0x0001e40008040000 */
[----:B0-----:R-:W-:Y:S01]  /*0110*/  NOP ;  /* 0x0000000000007918 */ /* 0x001fe20000000000 */
.L_x_1:
[----:B------:R-:W-:Y:S05]  /*0120*/  BSYNC B0 ;  /* 0x0000000000007941 */ /* 0x000fea0003800000 */
.L_x_0:
[----:B------:R-:W0:Y:S02]  /*0130*/  SHFL.IDX PT, R2, R0, RZ, 0x1f ;  /* 0x00001fff00027589 */ /* 0x000e2400000e0000 */
[----:B0-----:R-:W-:-:S13]  /*0140*/  ISETP.NE.AND P0, PT, R2, RZ, PT ;  /* 0x000000ff0200720c */ /* 0x001fda0003f05270 */
[----:B------:R-:W-:Y:S05]  /*0150*/  @P0 BRA `(.L_x_2) ;  /* 0x0000000000680947 */ /* 0x000fea0003800000 */
[----:B------:R-:W0:Y:S01]  /*0160*/  S2UR UR8, SR_CgaCtaId ;  /* 0x00000000000879c3 */ /* 0x000e220000008800 */
[----:B------:R-:W-:Y:S01]  /*0170*/  UMOV UR4, 0x400 ;  /* 0x0000040000047882 */ /* 0x000fe20000000000 */
[----:B------:R-:W-:Y:S01]  /*0180*/  UMOV UR5, 0x1 ;  /* 0x0000000100057882 */ /* 0x000fe20000000000 */
[----:B------:R-:W-:Y:S01]  /*0190*/  UMOV UR6, 0x100 ;  /* 0x0000010000067882 */ /* 0x000fe20000000000 */
[----:B------:R-:W-:Y:S01]  /*01a0*/  ELECT P0, URZ, PT ;  /* 0x00000000003f782f */ /* 0x000fe20003800000 */
[----:B------:R-:W-:-:S04]  /*01b0*/  UIADD3 UR6, -UR6, 0x100000, URZ ;  /* 0x0010000006067890 */ /* 0x000fc8000fffe13f */
[----:B------:R-:W-:Y:S02]  /*01c0*/  USHF.L.U32 UR7, UR6, 0xb, URZ ;  /* 0x0000000b06077899 */ /* 0x000fe4000800063f */
[----:B------:R-:W-:Y:S02]  /*01d0*/  USHF.L.U32 UR6, UR6, 0x1, URZ ;  /* 0x0000000106067899 */ /* 0x000fe4000800063f */
[----:B0-----:R-:W-:Y:S02]  /*01e0*/  ULEA UR8, UR8, UR4, 0x18 ;  /* 0x0000000408087291 */ /* 0x001fe4000f8ec03f */
[----:B------:R-:W-:-:S04]  /*01f0*/  UIADD3 UR4, -UR5, 0x100000, URZ ;  /* 0x0010000005047890 */ /* 0x000fc8000fffe13f */
[----:B------:R-:W-:Y:S02]  /*0200*/  USHF.L.U32 UR5, UR4, 0xb, URZ ;  /* 0x0000000b04057899 */ /* 0x000fe4000800063f */
[----:B------:R-:W-:Y:S01]  /*0210*/  USHF.L.U32 UR4, UR4, 0x1, URZ ;  /* 0x0000000104047899 */ /* 0x000fe2000800063f */
[----:B------:R-:W0:Y:S11]  /*0220*/  FENCE.VIEW.ASYNC.S ;  /* 0x00000000000073c6 */ /* 0x000e360000000000 */
[----:B0-----:R0:W1:Y:S01]  /*0230*/  SYNCS.EXCH.64 URZ, [UR8], UR4 ;  /* 0x00000004083f75b2 */ /* 0x0010620008000100 */
[----:B------:R0:W2:Y:S01]  /*0240*/  SYNCS.EXCH.64 URZ, [UR8+0x30], UR6 ;  /* 0x00003006083f75b2 */ /* 0x0000a20008000100 */
[----:B------:R0:W3:Y:S01]  /*0250*/  SYNCS.EXCH.64 URZ, [UR8+0x8], UR4 ;  /* 0x00000804083f75b2 */ /* 0x0000e20008000100 */
[----:B------:R0:W4:Y:S01]  /*0260*/  SYNCS.EXCH.64 URZ, [UR8+0x38], UR6 ;  /* 0x00003806083f75b2 */ /* 0x0001220008000100 */
[----:B------:R0:W0:Y:S01]  /*0270*/  SYNCS.EXCH.64 URZ, [UR8+0x10], UR4 ;  /* 0x00001004083f75b2 */ /* 0x0000220008000100 */
[----:B------:R0:W0:Y:S01]  /*0280*/  SYNCS.EXCH.64 URZ, [UR8+0x40], UR6 ;  /* 0x00004006083f75b2 */ /* 0x0000220008000100 */
[----:B------:R0:W0:Y:S01]  /*0290*/  SYNCS.EXCH.64 URZ, [UR8+0x18], UR4 ;  /* 0x00001804083f75b2 */ /* 0x0000220008000100 */
[----:B------:R0:W0:Y:S01]  /*02a0*/  SYNCS.EXCH.64 URZ, [UR8+0x48], UR6 ;  /* 0x00004806083f75b2 */ /* 0x0000220008000100 */
[----:B------:R0:W0:Y:S01]  /*02b0*/  SYNCS.EXCH.64 URZ, [UR8+0x20], UR4 ;  /* 0x00002004083f75b2 */ /* 0x0000220008000100 */
[----:B------:R0:W0:Y:S01]  /*02c0*/  SYNCS.EXCH.64 URZ, [UR8+0x50], UR6 ;  /* 0x00005006083f75b2 */ /* 0x0000220008000100 */
[----:B------:R0:W0:Y:S01]  /*02d0*/  SYNCS.EXCH.64 URZ, [UR8+0x28], UR4 ;  /* 0x00002804083f75b2 */ /* 0x0000220008000100 */
[----:B------:R0:W0:Y:S01]  /*02e0*/  SYNCS.EXCH.64 URZ, [UR8+0x58], UR6 ;  /* 0x00005806083f75b2 */ /* 0x0000220008000100 */
[----:B------:R-:W-:Y:S01]  /*02f0*/  NOP ;  /* 0x0000000000007918 */ /* 0x000fe20000000000 */
.L_x_2:
[----:B------:R-:W5:Y:S01]  /*0300*/  SHFL.IDX PT, R0, R0, RZ, 0x1f ;  /* 0x00001fff00007589 */ /* 0x000f6200000e0000 */
[----:B------:R-:W1:Y:S01]  /*0310*/  LDC R4, c[0x0][0x65c] ;  /* 0x00019700ff047b82 */ /* 0x000e620000000800 */
[----:B------:R-:W-:Y:S02]  /*0320*/  ELECT P0, URZ, PT ;  /* 0x00000000003f782f */ /* 0x000fe40003800000 */
[----:B------:R-:W-:Y:S01]  /*0330*/  SHF.R.S32.HI R3, RZ, 0x1f, R6 ;  /* 0x0000001fff037819 */ /* 0x000fe20000011406 */
[----:B------:R-:W2:Y:S01]  /*0340*/  S2R R7, SR_CTAID.Y ;  /* 0x0000000000077919 */ /* 0x000ea20000002600 */
[----:B0-----:R-:W-:Y:S01]  /*0350*/  UMOV UR4, 0x20 ;  /* 0x0000002000047882 */ /* 0x001fe20000000000 */
[----:B------:R-:W-:Y:S01]  /*0360*/  LOP3.LUT R2, R2, 0xfffeffff, RZ, 0xc0, !PT ;  /* 0xfffeffff02027812 */ /* 0x000fe200078ec0ff */
[----:B------:R-:W-:Y:S01]  /*0370*/  VIADD R12, R9, 0xffffffff ;  /* 0xffffffff090c7836 */ /* 0x000fe20000000000 */
[----:B------:R-:W0:Y:S01]  /*0380*/  S2R R8, SR_CTAID.X ;  /* 0x0000000000087919 */ /* 0x000e220000002500 */
[----:B------:R-:W-:Y:S01]  /*0390*/  LEA.HI R3, R3, R6, RZ, 0x2 ;  /* 0x0000000603037211 */ /* 0x000fe200078f10ff */
[----:B------:R-:W-:Y:S01]  /*03a0*/  NOP ;  /* 0x0000000000007918 */ /* 0x000fe20000000000 */
[----:B------:R-:W-:Y:S01]  /*03b0*/  ISETP.NE.AND P2, PT, R9, RZ, PT ;  /* 0x000000ff0900720c */ /* 0x000fe20003f45270 */
[----:B------:R-:W-:Y:S01]  /*03c0*/  NOP ;  /* 0x0000000000007918 */ /* 0x000fe20000000000 */
[----:B------:R-:W-:-:S02]  /*03d0*/  LOP3.LUT R3, R3, 0xfffffffc, RZ, 0xc0, !PT ;  /* 0xfffffffc03037812 */ /* 0x000fc400078ec0ff */
[----:B------:R-:W-:-:S03]  /*03e0*/  ISETP.GE.U32.AND P1, PT, R12, 0x2, PT ;  /* 0x000000020c00780c */ /* 0x000fc60003f26070 */
[----:B------:R-:W-:Y:S01]  /*03f0*/  IMAD.IADD R6, R6, 0x1, -R3 ;  /* 0x0000000106067824 */ /* 0x000fe200078e0a03 */
[----:B-----5:R-:W-:Y:S02]  /*0400*/  ISETP.NE.OR P0, PT, R0, RZ, !P0 ;  /* 0x000000ff0000720c */ /* 0x020fe40004705670 */
[----:B-1----:R-:W-:-:S11]  /*0410*/  ISETP.NE.AND P3, PT, R4, 0x1, PT ;  /* 0x000000010400780c */ /* 0x002fd60003f65270 */
[----:B------:R-:W-:Y:S01]  /*0420*/  VOTEU.ALL UP0, P0 ;  /* 0x00000000003f7886 */ /* 0x000fe20000000000 */
[----:B------:R-:W-:Y:S01]  /*0430*/  VOTEU.ALL UP1, P0 ;  /* 0x00000000003f7886 */ /* 0x000fe20000020000 */
[----:B------:R-:W0:Y:S01]  /*0440*/  @P3 LDC R11, c[0x0][0x10] ;  /* 0x00000400ff0b3b82 */ /* 0x000e220000000800 */
[----:B------:R-:W-:Y:S01]  /*0450*/  @P3 LOP3.LUT R2, R2, 0x10000, RZ, 0xfc, !PT ;  /* 0x0001000002023812 */ /* 0x000fe200078efcff */
[----:B--2---:R-:W-:Y:S01]  /*0460*/  @P3 IMAD.MOV.U32 R2, RZ, RZ, R7 ;  /* 0x000000ffff023224 */ /* 0x004fe200078e0007 */
[----:B------:R-:W-:Y:S01]  /*0470*/  @!UP0 UMOV UR6, 0x400 ;  /* 0x0000040000068882 */ /* 0x000fe20000000000 */
[----:B------:R-:W-:-:S04]  /*0480*/  @!UP0 UIADD3 UR4, -UR4, 0x100000, URZ ;  /* 0x0010000004048890 */ /* 0x000fc8000fffe13f */
[----:B------:R-:W-:Y:S02]  /*0490*/  @!UP0 USHF.L.U32 UR5, UR4, 0xb, URZ ;  /* 0x0000000b04058899 */ /* 0x000fe4000800063f */
[----:B------:R-:W-:Y:S01]  /*04a0*/  @!UP0 USHF.L.U32 UR4, UR4, 0x1, URZ ;  /* 0x0000000104048899 */ /* 0x000fe2000800063f */
[----:B------:R-:W-:Y:S02]  /*04b0*/  @P3 IMAD.MOV.U32 R3, RZ, RZ, RZ ;  /* 0x000000ffff033224 */ /* 0x000fe400078e00ff */
[----:B------:R-:W-:Y:S01]  /*04c0*/  @P3 IMAD.MOV.U32 R13, RZ, RZ, RZ ;  /* 0x000000ffff0d3224 */ /* 0x000fe200078e00ff */
[----:B------:R-:W1:Y:S08]  /*04d0*/  @!UP0 S2UR UR7, SR_CgaCtaId ;  /* 0x00000000000789c3 */ /* 0x000e700000008800 */
[----:B------:R-:W2:Y:S01]  /*04e0*/  @!P3 LDC R10, c[0x0][0xc] ;  /* 0x00000300ff0abb82 */ /* 0x000ea20000000800 */
[----:B0-----:R-:W-:-:S04]  /*04f0*/  @P3 IMAD.WIDE.U32 R2, R8, R11, R2 ;  /* 0x0000000b08023225 */ /* 0x001fc800078e0002 */
[----:B------:R-:W-:Y:S02]  /*0500*/  @P3 IMAD.MOV.U32 R0, RZ, RZ, R2 ;  /* 0x000000ffff003224 */ /* 0x000fe400078e0002 */
[----:B------:R-:W-:Y:S01]  /*0510*/  @P3 IMAD.IADD R3, R3, 0x1, R13 ;  /* 0x0000000103033824 */ /* 0x000fe200078e020d */
[----:B-1----:R-:W-:Y:S01]  /*0520*/  @!UP0 ULEA UR6, UR7, UR6, 0x18 ;  /* 0x0000000607068291 */ /* 0x002fe2000f8ec03f */
[----:B------:R-:W-:Y:S01]  /*0530*/  VOTEU.ALL UP0, P0 ;  /* 0x00000000003f7886 */ /* 0x000fe20000000000 */
[----:B------:R-:W-:-:S04]  /*0540*/  ISETP.NE.AND P0, PT, R6, 0x3, PT ;  /* 0x000000030600780c */ /* 0x000fc80003f05270 */
[----:B------:R-:W-:-:S04]  /*0550*/  ISETP.EQ.OR P0, PT, R6, RZ, !P0 ;  /* 0x000000ff0600720c */ /* 0x000fc80004702670 */
[----:B------:R-:W-:Y:S01]  /*0560*/  ISETP.EQ.AND P0, PT, R9, RZ, P0 ;  /* 0x000000ff0900720c */ /* 0x000fe20000702270 */
[----:B------:R-:W-:Y:S01]  /*0570*/  IMAD.MOV.U32 R9, RZ, RZ, RZ ;  /* 0x000000ffff097224 */ /* 0x000fe200078e00ff */
[----:B------:R-:W0:Y:S02]  /*0580*/  FENCE.VIEW.ASYNC.S ;  /* 0x00000000000073c6 */ /* 0x000e240000000000 */
[----:B0-----:R0:W3:Y:S01]  /*0590*/  @!UP0 SYNCS.EXCH.64 URZ, [UR6+0x70], UR4 ;  /* 0x00007004063f85b2 */ /* 0x0010e20008000100 */
[----:B------:R-:W-:Y:S01]  /*05a0*/  SEL R2, RZ, 0x1, !P0 ;  /* 0x00000001ff027807 */ /* 0x000fe20004000000 */
[----:B--2---:R-:W-:-:S03]  /*05b0*/  @!P3 IMAD.WIDE.U32 R10, R10, R7, R8 ;  /* 0x000000070a0ab225 */ /* 0x004fc600078e0008 */
[----:B------:R-:W-:Y:S01]  /*05c0*/  SEL R2, R2, 0x2, P1 ;  /* 0x0000000202027807 */ /* 0x000fe20000800000 */
[----:B------:R-:W-:Y:S02]  /*05d0*/  @!P3 IMAD.MOV.U32 R0, RZ, RZ, R10 ;  /* 0x000000ffff00b224 */ /* 0x000fe400078e000a */
[----:B------:R-:W-:Y:S01]  /*05e0*/  @!P3 IMAD.MOV.U32 R3, RZ, RZ, R11 ;  /* 0x000000ffff03b224 */ /* 0x000fe200078e000b */
[----:B------:R0:W3:Y:S01]  /*05f0*/  @!UP1 SYNCS.EXCH.64 URZ, [UR6+0x78], UR4 ;  /* 0x00007804063f95b2 */ /* 0x0000e20008000100 */
[----:B------:R-:W-:Y:S01]  /*0600*/  NOP ;  /* 0x0000000000007918 */ /* 0x000fe20000000000 */
[----:B---34-:R-:W-:Y:S06]  /*0610*/  BAR.SYNC.DEFER_BLOCKING 0x0 ;  /* 0x0000000000007b1d */ /* 0x018fec0000010000 */
[----:B------:R-:W-:Y:S05]  /*0620*/  @!P2 BRA `(.L_x_3) ;  /* 0x000000600044a947 */ /* 0x000fea0003800000 */
[----:B------:R-:W-:-:S13]  /*0630*/  ISETP.GT.U32.AND P0, PT, R12, 0x1, PT ;  /* 0x000000010c00780c */ /* 0x000fda0003f04070 */
[----:B0-----:R-:W-:Y:S05]  /*0640*/  @P0 EXIT ;  /* 0x000000000000094d */ /* 0x001fea0003800000 */
[----:B------:R-:W-:Y:S01]  /*0650*/  ULDC.64 UR4, c[0x0][0x650] ;  /* 0x0001940000047ab9 */ /* 0x000fe20000000a00 */
[----:B------:R-:W-:Y:S01]  /*0660*/  PRMT R10, RZ, 0x7610, R10 ;  /* 0x00007610ff0a7816 */ /* 0x000fe2000000000a */
[----:B------:R-:W-:Y:S01]  /*0670*/  IMAD.MOV.U32 R23, RZ, RZ, -0x1 ;  /* 0xffffffffff177424 */ /* 0x000fe200078e00ff */
[----:B------:R-:W-:Y:S01]  /*0680*/  ISETP.GE.U32.AND P0, PT, R0, UR4, PT ;  /* 0x0000000400007c0c */ /* 0x000fe2000bf06070 */
[----:B------:R-:W-:Y:S02]  /*0690*/  IMAD.MOV.U32 R16, RZ, RZ, -0x1 ;  /* 0xffffffffff107424 */ /* 0x000fe400078e00ff */
[----:B------:R-:W-:Y:S01]  /*06a0*/  IMAD.MOV.U32 R85, RZ, RZ, -0x1 ;  /* 0xffffffffff557424 */ /* 0x000fe200078e00ff */
[----:B------:R-:W-:-:S13]  /*06b0*/  ISETP.GE.U32.AND.EX P0, PT, R3, UR5, PT, P0 ;  /* 0x0000000503007c0c */ /* 0x000fda000bf06100 */
[----:B------:R-:W-:Y:S05]  /*06c0*/  @P0 BRA `(.L_x_4) ;  /* 0x00000004005c0947 */ /* 0x000fea0003800000 */
[----:B------:R-:W0:Y:S01]  /*06d0*/  LDC.64 R18, c[0x0][0x628] ;  /* 0x00018a00ff127b82 */ /* 0x000e220000000a00 */
[----:B------:R-:W-:Y:S02]  /*06e0*/  IMAD.MOV.U32 R10, RZ, RZ, R0 ;  /* 0x000000ffff0a7224 */ /* 0x000fe400078e0000 */
[----:B------:R-:W-:-:S05]  /*06f0*/  IMAD.MOV.U32 R11, RZ, RZ, R3 ;  /* 0x000000ffff0b7224 */ /* 0x000fca00078e0003 */
[----:B------:R-:W1:Y:S08]  /*0700*/  LDC R6, c[0x0][0x630] ;  /* 0x00018c00ff067b82 */ /* 0x000e700000000800 */
[----:B------:R-:W2:Y:S01]  /*0710*/  LDC.64 R20, c[0x0][0x620] ;  /* 0x00018800ff147b82 */ /* 0x000ea20000000a00 */
[----:B0-----:R-:W-:-:S04]  /*0720*/  ISETP.NE.U32.AND P0, PT, R18, RZ, PT ;  /* 0x000000ff1200720c */ /* 0x001fc80003f05070 */
[----:B------:R-:W-:-:S13]  /*0730*/  ISETP.NE.AND.EX P0, PT, R19, RZ, PT, P0 ;  /* 0x000000ff1300720c */ /* 0x000fda0003f05300 */
[----:B-12---:R-:W-:Y:S05]  /*0740*/  @!P0 BRA `(.L_x_5) ;  /* 0x0000000000288947 */ /* 0x006fea0003800000 */
[----:B------:R-:W0:Y:S02]  /*0750*/  LDC R15, c[0x0][0x634] ;  /* 0x00018d00ff0f7b82 */ /* 0x000e240000000800 */
[----:B0-----:R-:W-:-:S05]  /*0760*/  IADD3 R15, P0, R0, R15, RZ ;  /* 0x0000000f000f7210 */ /* 0x001fca0007f1e0ff */
[----:B------:R-:W-:-:S04]  /*0770*/  IMAD.X R17, RZ, RZ, R3, P0 ;  /* 0x000000ffff117224 */ /* 0x000fc800000e0603 */
[----:B------:R-:W-:-:S04]  /*0780*/  IMAD.WIDE.U32 R10, R17, R18, RZ ;  /* 0x00000012110a7225 */ /* 0x000fc800078e00ff */
[----:B------:R-:W-:-:S04]  /*0790*/  IMAD.WIDE.U32 R12, P0, R15, R19, R10 ;  /* 0x000000130f0c7225 */ /* 0x000fc8000780000a */
[----:B------:R-:W-:-:S04]  /*07a0*/  IMAD.WIDE.U32 R10, R15, R18, RZ ;  /* 0x000000120f0a7225 */ /* 0x000fc800078e00ff */
[----:B------:R-:W-:Y:S01]  /*07b0*/  IMAD.X R15, RZ, RZ, RZ, P0 ;  /* 0x000000ffff0f7224 */ /* 0x000fe200000e06ff */
[----:B------:R-:W-:Y:S01]  /*07c0*/  IADD3 RZ, P0, R11, R12, RZ ;  /* 0x0000000c0bff7210 */ /* 0x000fe20007f1e0ff */
[----:B------:R-:W-:-:S04]  /*07d0*/  IMAD.MOV.U32 R14, RZ, RZ, R13 ;  /* 0x000000ffff0e7224 */ /* 0x000fc800078e000d */
[----:B------:R-:W-:-:S08]  /*07e0*/  IMAD.WIDE.U32.X R10, R17, R19, R14, P0 ;  /* 0x00000013110a7225 */ /* 0x000fd000000e040e */
.L_x_5:
[-CC-:B------:R-:W-:Y:S01]  /*07f0*/  SHF.R.U64 R85, R10, R6.reuse, R11.reuse ;  /* 0x000000060a557219 */ /* 0x180fe2000000120b */
[----:B------:R-:W0:Y:S01]  /*0800*/  LDC R14, c[0x0][0x618] ;  /* 0x00018600ff0e7b82 */ /* 0x000e220000000800 */
[----:B------:R-:W-:Y:S01]  /*0810*/  SHF.R.U32.HI R9, RZ, R6, R11 ;  /* 0x00000006ff097219 */ /* 0x000fe2000001160b */
[----:B------:R-:W-:Y:S01]  /*0820*/  ULDC UR4, c[0x0][0x150] ;  /* 0x0000540000047ab9 */ /* 0x000fe20000000800 */
[----:B------:R-:W-:Y:S01]  /*0830*/  IADD3 R13, P0, RZ, -R85, RZ ;  /* 0x80000055ff0d7210 */ /* 0x000fe20007f1e0ff */
[----:B------:R-:W-:Y:S01]  /*0840*/  IMAD.MOV.U32 R10, RZ, RZ, R0 ;  /* 0x000000ffff0a7224 */ /* 0x000fe200078e0000 */
[----:B------:R-:W-:Y:S01]  /*0850*/  I2FP.F32.U32 R6, R8 ;  /* 0x0000000800067245 */ /* 0x000fe20000201000 */
[----:B------:R-:W-:Y:S02]  /*0860*/  IMAD.MOV.U32 R11, RZ, RZ, R3 ;  /* 0x000000ffff0b7224 */ /* 0x000fe400078e0003 */
[----:B------:R-:W1:Y:S01]  /*0870*/  LDC.64 R26, c[0x0][0x640] ;  /* 0x00019000ff1a7b82 */ /* 0x000e620000000a00 */
[----:B------:R-:W-:-:S02]  /*0880*/  IMAD.X R15, RZ, RZ, ~R9, P0 ;  /* 0x000000ffff0f7224 */ /* 0x000fc400000e0e09 */
[----:B------:R-:W-:Y:S01]  /*0890*/  FMUL R6, R6, UR4 ;  /* 0x0000000406067c20 */ /* 0x000fe20008400000 */
[----:B------:R-:W-:Y:S01]  /*08a0*/  IMAD.WIDE.U32 R10, R13, R20, R10 ;  /* 0x000000140d0a7225 */ /* 0x000fe200078e000a */
[----:B------:R-:W-:-:S03]  /*08b0*/  ULDC UR4, c[0x0][0x154] ;  /* 0x0000550000047ab9 */ /* 0x000fc60000000800 */
[----:B------:R-:W-:Y:S01]  /*08c0*/  IMAD R12, R15, R20, RZ ;  /* 0x000000140f0c7224 */ /* 0x000fe200078e02ff */
[----:B------:R-:W2:Y:S01]  /*08d0*/  LDC R9, c[0x0][0x144] ;  /* 0x00005100ff097b82 */ /* 0x000ea20000000800 */
[----:B------:R-:W3:Y:S02]  /*08e0*/  F2I.U32.TRUNC.NTZ R6, R6 ;  /* 0x0000000600067305 */ /* 0x000ee4000020f000 */
[----:B------:R-:W-:-:S04]  /*08f0*/  IMAD R13, R13, R21, R12 ;  /* 0x000000150d0d7224 */ /* 0x000fc800078e020c */
[----:B------:R-:W-:Y:S01]  /*0900*/  IMAD.IADD R11, R11, 0x1, R13 ;  /* 0x000000010b0b7824 */ /* 0x000fe200078e020d */
[----:B------:R-:W4:Y:S01]  /*0910*/  LDC R16, c[0x0][0x608] ;  /* 0x00018200ff107b82 */ /* 0x000f220000000800 */
[----:B------:R-:W-:-:S03]  /*0920*/  IMAD.MOV.U32 R13, RZ, RZ, -0x1 ;  /* 0xffffffffff0d7424 */ /* 0x000fc600078e00ff */
[-CC-:B0-----:R-:W-:Y:S02]  /*0930*/  SHF.R.U64 R20, R10, R14.reuse, R11.reuse ;  /* 0x0000000e0a147219 */ /* 0x181fe4000000120b */
[----:B------:R-:W-:Y:S02]  /*0940*/  I2FP.F32.U32 R10, R7 ;  /* 0x00000007000a7245 */ /* 0x000fe40000201000 */
[----:B------:R-:W0:Y:S01]  /*0950*/  LDC R24, c[0x0][0x658] ;  /* 0x00019600ff187b82 */ /* 0x000e220000000800 */
[----:B-1----:R-:W-:Y:S01]  /*0960*/  ISETP.NE.U32.AND P0, PT, R26, RZ, PT ;  /* 0x000000ff1a00720c */ /* 0x002fe20003f05070 */
[----:B---3--:R-:W-:Y:S01]  /*0970*/  IMAD.MOV R12, RZ, RZ, -R6 ;  /* 0x000000ffff0c7224 */ /* 0x008fe200078e0a06 */
[----:B------:R-:W-:Y:S01]  /*0980*/  SHF.R.U32.HI R11, RZ, R14, R11 ;  /* 0x0000000eff0b7219 */ /* 0x000fe2000001160b */
[----:B------:R-:W-:Y:S01]  /*0990*/  FMUL R10, R10, UR4 ;  /* 0x000000040a0a7c20 */ /* 0x000fe20008400000 */
[----:B------:R-:W-:-:S03]  /*09a0*/  ISETP.NE.AND.EX P0, PT, R27, RZ, PT, P0 ;  /* 0x000000ff1b00720c */ /* 0x000fc60003f05300 */
[----:B------:R-:W1:Y:S01]  /*09b0*/  LDC R18, c[0x0][0x148] ;  /* 0x00005200ff127b82 */ /* 0x000e620000000800 */
[----:B--2---:R-:W-:-:S07]  /*09c0*/  IMAD R6, R9, R12, R8 ;  /* 0x0000000c09067224 */ /* 0x004fce00078e0208 */
[----:B------:R-:W2:Y:S01]  /*09d0*/  LDC R22, c[0x0][0x600] ;  /* 0x00018000ff167b82 */ /* 0x000ea20000000800 */
[-CC-:B----4-:R-:W-:Y:S02]  /*09e0*/  SHF.R.U64 R28, R20, R16.reuse, R11.reuse ;  /* 0x00000010141c7219 */ /* 0x190fe4000000120b */
[----:B------:R-:W-:Y:S01]  /*09f0*/  SHF.R.U32.HI R9, RZ, R16, R11 ;  /* 0x00000010ff097219 */ /* 0x000fe2000001160b */
[----:B------:R-:W-:Y:S01]  /*0a00*/  IMAD.MOV.U32 R11, RZ, RZ, 0x1 ;  /* 0x00000001ff0b7424 */ /* 0x000fe200078e00ff */
[----:B------:R3:W4:Y:S03]  /*0a10*/  F2I.U32.TRUNC.NTZ R16, R10 ;  /* 0x0000000a00107305 */ /* 0x000726000020f000 */
[----:B------:R-:W1:Y:S01]  /*0a20*/  LDC R19, c[0x0][0x648] ;  /* 0x00019200ff137b82 */ /* 0x000e620000000800 */
[-C--:B0-----:R-:W-:Y:S02]  /*0a30*/  SHF.L.U32 R8, R13, R24.reuse, RZ ;  /* 0x000000180d087219 */ /* 0x081fe400000006ff */
[----:B------:R-:W-:-:S02]  /*0a40*/  SHF.R.U64 R30, R28, R24, R9 ;  /* 0x000000181c1e7219 */ /* 0x000fc40000001209 */
[----:B------:R-:W-:Y:S02]  /*0a50*/  LOP3.LUT R15, RZ, R8, RZ, 0x33, !PT ;  /* 0x00000008ff0f7212 */ /* 0x000fe400078e33ff */
[-C--:B------:R-:W-:Y:S01]  /*0a60*/  SHF.R.U32.HI R9, RZ, R24.reuse, R9 ;  /* 0x00000018ff097219 */ /* 0x080fe20000011609 */
[----:B------:R-:W0:Y:S01]  /*0a70*/  LDC R21, c[0x0][0x638] ;  /* 0x00018e00ff157b82 */ /* 0x000e220000000800 */
[----:B------:R-:W-:Y:S01]  /*0a80*/  SHF.L.U32 R14, R11, R24, RZ ;  /* 0x000000180b0e7219 */ /* 0x000fe200000006ff */
[----:B------:R-:W-:-:S06]  /*0a90*/  IMAD.MOV.U32 R8, RZ, RZ, R30 ;  /* 0x000000ffff087224 */ /* 0x000fcc00078e001e */
[----:B------:R-:W0:Y:S01]  /*0aa0*/  LDC R23, c[0x0][0x610] ;  /* 0x00018400ff177b82 */ /* 0x000e220000000800 */
[----:B---34-:R-:W-:Y:S05]  /*0ab0*/  @!P0 BRA `(.L_x_6) ;  /* 0x0000000000288947 */ /* 0x018fea0003800000 */
[----:B------:R-:W3:Y:S02]  /*0ac0*/  LDC R13, c[0x0][0x64c] ;  /* 0x00019300ff0d7b82 */ /* 0x000ee40000000800 */
[----:B---3--:R-:W-:-:S05]  /*0ad0*/  IADD3 R13, P0, R30, R13, RZ ;  /* 0x0000000d1e0d7210 */ /* 0x008fca0007f1e0ff */
        /* <DEDUP_REMOVED lines=8> */
.L_x_6:
[----:B-1----:R-:W-:Y:S01]  /*0b60*/  SHF.R.U64 R8, R8, R19, R9 ;  /* 0x0000001308087219 */ /* 0x002fe20000001209 */
[----:B--2---:R-:W-:Y:S01]  /*0b70*/  VIADD R9, R22, 0xffffffff ;  /* 0xffffffff16097836 */ /* 0x004fe20000000000 */
[----:B------:R-:W-:Y:S01]  /*0b80*/  LOP3.LUT R15, R28, R15, RZ, 0xc0, !PT ;  /* 0x0000000f1c0f7212 */ /* 0x000fe200078ec0ff */
[----:B------:R-:W-:Y:S02]  /*0b90*/  IMAD.MOV R16, RZ, RZ, -R16 ;  /* 0x000000ffff107224 */ /* 0x000fe400078e0a10 */
[----:B------:R-:W-:Y:S01]  /*0ba0*/  IMAD.MOV R10, RZ, RZ, -R8 ;  /* 0x000000ffff0a7224 */ /* 0x000fe200078e0a08 */
[----:B------:R-:W-:Y:S01]  /*0bb0*/  LOP3.LUT R9, R20, R9, RZ, 0xc0, !PT ;  /* 0x0000000914097212 */ /* 0x000fe200078ec0ff */
[----:B------:R-:W-:Y:S02]  /*0bc0*/  @P3 IMAD R6, R18, R16, R7 ;  /* 0x0000001012063224 */ /* 0x000fe400078e0207 */
[----:B------:R-:W-:Y:S02]  /*0bd0*/  IMAD R15, R14, R8, R15 ;  /* 0x000000080e0f7224 */ /* 0x000fe400078e020f */
[----:B0-----:R-:W-:-:S02]  /*0be0*/  IMAD R7, R10, R21, R30 ;  /* 0x000000150a077224 */ /* 0x001fc400078e021e */
[----:B------:R-:W-:Y:S02]  /*0bf0*/  IMAD R6, R15, R23, R6 ;  /* 0x000000170f067224 */ /* 0x000fe400078e0206 */
[----:B------:R-:W-:Y:S02]  /*0c00*/  IMAD R7, R7, R22, R9 ;  /* 0x0000001607077224 */ /* 0x000fe400078e0209 */
[----:B------:R-:W-:-:S03]  /*0c10*/  IMAD.MOV.U32 R10, RZ, RZ, 0x1 ;  /* 0x00000001ff0a7424 */ /* 0x000fc600078e00ff */
[----:B------:R-:W-:Y:S02]  /*0c20*/  SEL R16, R7, R6, !P3 ;  /* 0x0000000607107207 */ /* 0x000fe40005800000 */
[----:B------:R-:W-:-:S07]  /*0c30*/  SEL R23, R6, R7, !P3 ;  /* 0x0000000706177207 */ /* 0x000fce0005800000 */
.L_x_4:
[----:B------:R-:W-:-:S08]  /*0c40*/  NOP ;  /* 0x0000000000007918 */ /* 0x000fd00000000000 */
[----:B------:R-:W0:Y:S02]  /*0c50*/  USETMAXREG.TRY_ALLOC.CTAPOOL UP0, 0xe8 ;  /* 0x000000e8000079c8 */ /* 0x000e240008000600 */
[----:B0-----:R-:W-:-:S13]  /*0c60*/  PLOP3.LUT P0, PT, PT, PT, UP0, 0x80, 0x0 ;  /* 0x000000000000781c */ /* 0x001fda0003f0f008 */
[----:B------:R-:W-:Y:S05]  /*0c70*/  @!P0 BRA `(.L_x_4) ;  /* 0xfffffffc00f08947 */ /* 0x000fea000383ffff */
[----:B------:R-:W-:Y:S01]  /*0c80*/  ULDC.64 UR4, c[0x0][0x598] ;  /* 0x0001660000047ab9 */ /* 0x000fe20000000a00 */
[----:B------:R-:W-:Y:S01]  /*0c90*/  ULDC.64 UR18, c[0x0][0x208] ;  /* 0x0000820000127ab9 */ /* 0x000fe20000000a00 */
[----:B------:R-:W-:-:S04]  /*0ca0*/  ISETP.NE.U32.AND P0, PT, RZ, UR4, PT ;  /* 0x00000004ff007c0c */ /* 0x000fc8000bf05070 */
[----:B------:R-:W-:-:S13]  /*0cb0*/  ISETP.NE.AND.EX P0, PT, RZ, UR5, PT, P0 ;  /* 0x00000005ff007c0c */ /* 0x000fda000bf05300 */
[----:B------:R-:W-:Y:S05]  /*0cc0*/  @!P0 BRA `(.L_x_7) ;  /* 0x00000000001c8947 */ /* 0x000fea0003800000 */
[----:B------:R-:W0:Y:S02]  /*0cd0*/  LDC.64 R6, c[0x0][0x598] ;  /* 0x00016600ff067b82 */ /* 0x000e240000000a00 */
[----:B0-----:R-:W2:Y:S02]  /*0ce0*/  LDG.E.64 R6, desc[UR18][R6.64] ;  /* 0x0000001206067981 */ /* 0x001ea4000c1e1b00 */
[----:B--2---:R-:W-:-:S04]  /*0cf0*/  ISETP.NE.U32.AND P0, PT, R6, RZ, PT ;  /* 0x000000ff0600720c */ /* 0x004fc80003f05070 */
[----:B------:R-:W-:-:S13]  /*0d00*/  ISETP.NE.AND.EX P0, PT, R7, RZ, PT, P0 ;  /* 0x000000ff0700720c */ /* 0x000fda0003f05300 */
[----:B------:R-:W-:Y:S05]  /*0d10*/  @!P0 BRA `(.L_x_7) ;  /* 0x0000000000088947 */ /* 0x000fea0003800000 */
[----:B------:R0:W5:Y:S01]  /*0d20*/  LD.E R6, desc[UR18][R6.64] ;  /* 0x0000001206067980 */ /* 0x000162000c101900 */
[----:B------:R-:W-:Y:S05]  /*0d30*/  BRA `(.L_x_8) ;  /* 0x0000000000207947 */ /* 0x000fea0003800000 */
.L_x_7:
[----:B------:R-:W-:Y:S02]  /*0d40*/  ULDC.64 UR4, c[0x0][0x588] ;  /* 0x0001620000047ab9 */ /* 0x000fe40000000a00 */
[----:B------:R-:W-:-:S04]  /*0d50*/  ISETP.NE.U32.AND P0, PT, RZ, UR4, PT ;  /* 0x00000004ff007c0c */ /* 0x000fc8000bf05070 */
[----:B------:R-:W-:-:S13]  /*0d60*/  ISETP.NE.AND.EX P0, PT, RZ, UR5, PT, P0 ;  /* 0x00000005ff007c0c */ /* 0x000fda000bf05300 */
[----:B------:R-:W-:Y:S05]  /*0d70*/  @!P0 BRA `(.L_x_9) ;  /* 0x00000000000c8947 */ /* 0x000fea0003800000 */
[----:B------:R-:W0:Y:S02]  /*0d80*/  LDC.64 R6, c[0x0][0x588] ;  /* 0x00016200ff067b82 */ /* 0x000e240000000a00 */
[----:B0-----:R1:W5:Y:S01]  /*0d90*/  LDG.E R6, desc[UR18][R6.64] ;  /* 0x0000001206067981 */ /* 0x001362000c1e1900 */
[----:B------:R-:W-:Y:S05]  /*0da0*/  BRA `(.L_x_8) ;  /* 0x0000000000047947 */ /* 0x000fea0003800000 */
.L_x_9:
[----:B------:R-:W2:Y:S02]  /*0db0*/  LDC R6, c[0x0][0x580] ;  /* 0x00016000ff067b82 */ /* 0x000ea40000000800 */
.L_x_8:
[----:B------:R-:W-:Y:S02]  /*0dc0*/  ULDC.64 UR4, c[0x0][0x5a0] ;  /* 0x0001680000047ab9 */ /* 0x000fe40000000a00 */
[----:B------:R-:W-:-:S04]  /*0dd0*/  ISETP.NE.U32.AND P0, PT, RZ, UR4, PT ;  /* 0x00000004ff007c0c */ /* 0x000fc8000bf05070 */
[----:B------:R-:W-:-:S13]  /*0de0*/  ISETP.NE.AND.EX P0, PT, RZ, UR5, PT, P0 ;  /* 0x00000005ff007c0c */ /* 0x000fda000bf05300 */
[----:B------:R-:W-:Y:S05]  /*0df0*/  @!P0 BRA `(.L_x_10) ;  /* 0x00000000001c8947 */ /* 0x000fea0003800000 */
[----:B------:R-:W3:Y:S02]  /*0e00*/  LDC.64 R8, c[0x0][0x5a0] ;  /* 0x00016800ff087b82 */ /* 0x000ee40000000a00 */
[----:B---3--:R-:W3:Y:S02]  /*0e10*/  LDG.E.64 R8, desc[UR18][R8.64] ;  /* 0x0000001208087981 */ /* 0x008ee4000c1e1b00 */
[----:B---3--:R-:W-:-:S04]  /*0e20*/  ISETP.NE.U32.AND P0, PT, R8, RZ, PT ;  /* 0x000000ff0800720c */ /* 0x008fc80003f05070 */
[----:B------:R-:W-:-:S13]  /*0e30*/  ISETP.NE.AND.EX P0, PT, R9, RZ, PT, P0 ;  /* 0x000000ff0900720c */ /* 0x000fda0003f05300 */
[----:B------:R-:W-:Y:S05]  /*0e40*/  @!P0 BRA `(.L_x_10) ;  /* 0x0000000000088947 */ /* 0x000fea0003800000 */
[----:B01----:R0:W5:Y:S01]  /*0e50*/  LD.E R7, desc[UR18][R8.64] ;  /* 0x0000001208077980 */ /* 0x003162000c101900 */
[----:B------:R-:W-:Y:S05]  /*0e60*/  BRA `(.L_x_11) ;  /* 0x0000000000207947 */ /* 0x000fea0003800000 */
.L_x_10:
[----:B------:R-:W-:Y:S02]  /*0e70*/  ULDC.64 UR4, c[0x0][0x590] ;  /* 0x0001640000047ab9 */ /* 0x000fe40000000a00 */
[----:B------:R-:W-:-:S04]  /*0e80*/  ISETP.NE.U32.AND P0, PT, RZ, UR4, PT ;  /* 0x00000004ff007c0c */ /* 0x000fc8000bf05070 */
[----:B------:R-:W-:-:S13]  /*0e90*/  ISETP.NE.AND.EX P0, PT, RZ, UR5, PT, P0 ;  /* 0x00000005ff007c0c */ /* 0x000fda000bf05300 */
[----:B------:R-:W-:Y:S05]  /*0ea0*/  @!P0 BRA `(.L_x_12) ;  /* 0x00000000000c8947 */ /* 0x000fea0003800000 */
[----:B------:R-:W0:Y:S02]  /*0eb0*/  LDC.64 R8, c[0x0][0x590] ;  /* 0x00016400ff087b82 */ /* 0x000e240000000a00 */
[----:B01----:R1:W5:Y:S01]  /*0ec0*/  LDG.E R7, desc[UR18][R8.64] ;  /* 0x0000001208077981 */ /* 0x003362000c1e1900 */
[----:B------:R-:W-:Y:S05]  /*0ed0*/  BRA `(.L_x_11) ;  /* 0x0000000000047947 */ /* 0x000fea0003800000 */
.L_x_12:
[----:B01----:R-:W3:Y:S02]  /*0ee0*/  LDC R7, c[0x0][0x584] ;  /* 0x00016100ff077b82 */ /* 0x003ee40000000800 */
.L_x_11:
[----:B------:R-:W-:-:S13]  /*0ef0*/  LOP3.LUT P0, RZ, R10, 0xff, RZ, 0xc0, !PT ;  /* 0x000000ff0aff7812 */ /* 0x000fda000780c0ff */
[----:B------:R-:W-:Y:S05]  /*0f00*/  @!P0 EXIT ;  /* 0x000000000000894d */ /* 0x000fea0003800000 */
[----:B------:R-:W4:Y:S01]  /*0f10*/  LDC.64 R14, c[0x0][0x5c8] ;  /* 0x00017200ff0e7b82 */ /* 0x000f220000000a00 */
[----:B------:R-:W-:Y:S01]  /*0f20*/  ULDC UR4, c[0x0][0x28c] ;  /* 0x0000a30000047ab9 */ /* 0x000fe20000000800 */
[----:B------:R-:W-:Y:S01]  /*0f30*/  LOP3.LUT R82, R2, 0x1, RZ, 0xfc, !PT ;  /* 0x0000000102527812 */ /* 0x000fe200078efcff */
[----:B------:R-:W-:-:S04]  /*0f40*/  UIADD3 UR4, UR4, 0x3f, URZ ;  /* 0x0000003f04047890 */ /* 0x000fc8000fffe03f */
[----:B------:R-:W-:-:S04]  /*0f50*/  USHF.R.S32.HI UR5, URZ, 0x1f, UR4 ;  /* 0x0000001f3f057899 */ /* 0x000fc80008011404 */
[----:B------:R-:W-:-:S03]  /*0f60*/  ULEA.HI UR5, UR5, UR4, URZ, 0x6 ;  /* 0x0000000405057291 */ /* 0x000fc6000f8f303f */
[----:B------:R-:W-:Y:S01]  /*0f70*/  UMOV UR4, URZ ;  /* 0x0000003f00047c82 */ /* 0x000fe20008000000 */
[----:B------:R-:W-:-:S03]  /*0f80*/  USHF.R.S32.HI UR9, URZ, 0x6, UR5 ;  /* 0x000000063f097899 */ /* 0x000fc60008011405 */
[----:B------:R-:W-:Y:S01]  /*0f90*/  UMOV UR5, URZ ;  /* 0x0000003f00057c82 */ /* 0x000fe20008000000 */
[C-C-:B----4-:R-:W-:Y:S01]  /*0fa0*/  SHF.L.U64.HI R10, R14.reuse, 0x7, R15.reuse ;  /* 0x000000070e0a7819 */ /* 0x150fe2000001020f */
[C---:B------:R-:W-:Y:S01]  /*0fb0*/  IMAD.SHL.U32 R13, R14.reuse, 0x80, RZ ;  /* 0x000000800e0d7824 */ /* 0x040fe200078e00ff */
[C-C-:B------:R-:W-:Y:S02]  /*0fc0*/  SHF.L.U64.HI R12, R14.reuse, 0x3, R15.reuse ;  /* 0x000000030e0c7819 */ /* 0x140fe4000001020f */
[C---:B------:R-:W-:Y:S01]  /*0fd0*/  SHF.L.U64.HI R11, R14.reuse, 0x8, R15 ;  /* 0x000000080e0b7819 */ /* 0x040fe2000001020f */
[C---:B------:R-:W-:Y:S02]  /*0fe0*/  IMAD.SHL.U32 R15, R14.reuse, 0x8, RZ ;  /* 0x000000080e0f7824 */ /* 0x040fe400078e00ff */
[----:B------:R-:W-:-:S07]  /*0ff0*/  IMAD.SHL.U32 R14, R14, 0x100, RZ ;  /* 0x000001000e0e7824 */ /* 0x000fce00078e00ff */
.L_x_45:
[----:B01----:R-:W-:Y:S01]  /*1000*/  LOP3.LUT R8, R5, 0x80, RZ, 0xc0, !PT ;  /* 0x0000008005087812 */ /* 0x003fe200078ec0ff */
[----:B------:R-:W0:Y:S01]  /*1010*/  S2UR UR12, SR_CgaCtaId ;  /* 0x00000000000c79c3 */ /* 0x000e220000008800 */
[----:B------:R-:W-:Y:S01]  /*1020*/  UMOV UR11, 0x400 ;  /* 0x00000400000b7882 */ /* 0x000fe20000000000 */
[----:B------:R-:W-:Y:S01]  /*1030*/  UMOV UR6, URZ ;  /* 0x0000003f00067c82 */ /* 0x000fe20008000000 */
[----:B------:R-:W-:Y:S01]  /*1040*/  SHF.R.U32.HI R8, RZ, 0x7, R8 ;  /* 0x00000007ff087819 */ /* 0x000fe20000011608 */
[----:B------:R-:W-:Y:S01]  /*1050*/  UMOV UR7, URZ ;  /* 0x0000003f00077c82 */ /* 0x000fe20008000000 */
[----:B------:R-:W-:Y:S01]  /*1060*/  UMOV UR16, UR5 ;  /* 0x0000000500107c82 */ /* 0x000fe20008000000 */
[----:B-----5:R-:W-:Y:S02]  /*1070*/  CS2R R18, SRZ ;  /* 0x0000000000127805 */ /* 0x020fe4000001ff00 */
[----:B------:R-:W-:Y:S01]  /*1080*/  CS2R R20, SRZ ;  /* 0x0000000000147805 */ /* 0x000fe2000001ff00 */
[----:B------:R-:W1:Y:S01]  /*1090*/  LDC R9, c[0x0][0x28c] ;  /* 0x0000a300ff097b82 */ /* 0x000e620000000800 */
[----:B------:R-:W4:Y:S01]  /*10a0*/  SHFL.IDX PT, R8, R8, RZ, 0x1f ;  /* 0x00001fff08087589 */ /* 0x000f2200000e0000 */
[----:B------:R-:W-:Y:S01]  /*10b0*/  IMAD.MOV.U32 R22, RZ, RZ, RZ ;  /* 0x000000ffff167224 */ /* 0x000fe200078e00ff */
[----:B------:R-:W-:-:S02]  /*10c0*/  CS2R R56, SRZ ;  /* 0x0000000000387805 */ /* 0x000fc4000001ff00 */
[----:B------:R-:W-:Y:S02]  /*10d0*/  CS2R R58, SRZ ;  /* 0x00000000003a7805 */ /* 0x000fe4000001ff00 */
[----:B------:R-:W-:Y:S02]  /*10e0*/  CS2R R60, SRZ ;  /* 0x00000000003c7805 */ /* 0x000fe4000001ff00 */
[----:B------:R-:W-:Y:S02]  /*10f0*/  CS2R R62, SRZ ;  /* 0x00000000003e7805 */ /* 0x000fe4000001ff00 */
[----:B------:R-:W-:Y:S02]  /*1100*/  CS2R R64, SRZ ;  /* 0x0000000000407805 */ /* 0x000fe4000001ff00 */
[----:B------:R-:W-:Y:S02]  /*1110*/  CS2R R66, SRZ ;  /* 0x0000000000427805 */ /* 0x000fe4000001ff00 */
[----:B------:R-:W-:-:S02]  /*1120*/  CS2R R68, SRZ ;  /* 0x0000000000447805 */ /* 0x000fc4000001ff00 */
[----:B------:R-:W-:Y:S02]  /*1130*/  CS2R R70, SRZ ;  /* 0x0000000000467805 */ /* 0x000fe4000001ff00 */
[----:B------:R-:W-:Y:S02]  /*1140*/  CS2R R72, SRZ ;  /* 0x0000000000487805 */ /* 0x000fe4000001ff00 */
[----:B------:R-:W-:Y:S02]  /*1150*/  CS2R R74, SRZ ;  /* 0x00000000004a7805 */ /* 0x000fe4000001ff00 */
[----:B------:R-:W-:Y:S02]  /*1160*/  CS2R R76, SRZ ;  /* 0x00000000004c7805 */ /* 0x000fe4000001ff00 */
[----:B------:R-:W-:Y:S02]  /*1170*/  CS2R R78, SRZ ;  /* 0x00000000004e7805 */ /* 0x000fe4000001ff00 */
[----:B------:R-:W-:Y:S01]  /*1180*/  CS2R R80, SRZ ;  /* 0x0000000000507805 */ /* 0x000fe2000001ff00 */
[----:B0-----:R-:W-:Y:S01]  /*1190*/  ULEA UR11, UR12, UR11, 0x18 ;  /* 0x0000000b0c0b7291 */ /* 0x001fe2000f8ec03f */
[----:B------:R-:W-:Y:S01]  /*11a0*/  IMAD.MOV.U32 R83, RZ, RZ, RZ ;  /* 0x000000ffff537224 */ /* 0x000fe200078e00ff */
[----:B------:R-:W-:Y:S01]  /*11b0*/  CS2R R48, SRZ ;  /* 0x0000000000307805 */ /* 0x000fe2000001ff00 */
[----:B------:R-:W-:Y:S01]  /*11c0*/  IMAD.U32 R17, RZ, RZ, UR4 ;  /* 0x00000004ff117e24 */ /* 0x000fe2000f8e00ff */
[----:B------:R-:W-:-:S02]  /*11d0*/  CS2R R50, SRZ ;  /* 0x0000000000327805 */ /* 0x000fc4000001ff00 */
[----:B------:R-:W-:Y:S02]  /*11e0*/  CS2R R52, SRZ ;  /* 0x0000000000347805 */ /* 0x000fe4000001ff00 */
[----:B------:R-:W-:Y:S02]  /*11f0*/  CS2R R54, SRZ ;  /* 0x0000000000367805 */ /* 0x000fe4000001ff00 */
[----:B------:R-:W-:Y:S02]  /*1200*/  CS2R R40, SRZ ;  /* 0x0000000000287805 */ /* 0x000fe4000001ff00 */
[----:B-1----:R-:W-:Y:S02]  /*1210*/  ISETP.GE.AND P0, PT, R9, 0x1, PT ;  /* 0x000000010900780c */ /* 0x002fe40003f06270 */
[----:B------:R-:W-:Y:S02]  /*1220*/  CS2R R42, SRZ ;  /* 0x00000000002a7805 */ /* 0x000fe4000001ff00 */
[----:B----4-:R-:W-:-:S02]  /*1230*/  R2UR UR8, R8 ;  /* 0x00000000080872ca */ /* 0x010fc400000e0000 */
        /* <DEDUP_REMOVED lines=9> */
[----:B------:R-:W-:Y:S01]  /*12d0*/  CS2R R30, SRZ ;  /* 0x00000000001e7805 */ /* 0x000fe2000001ff00 */
[----:B------:R-:W-:-:S04]  /*12e0*/  ULEA.HI UR10, UR8, UR8, URZ, 0x1 ;  /* 0x00000008080a7291 */ /* 0x000fc8000f8f083f */
[----:B------:R-:W-:-:S04]  /*12f0*/  ULOP3.LUT UR10, UR10, 0xffffe, URZ, 0xc0, !UPT ;  /* 0x000ffffe0a0a7892 */ /* 0x000fc8000f8ec03f */
[----:B------:R-:W-:-:S03]  /*1300*/  UIADD3 UR10, UR8, -UR10, URZ ;  /* 0x8000000a080a7290 */ /* 0x000fc6000fffe03f */
[----:B------:R-:W-:Y:S01]  /*1310*/  UMOV UR8, URZ ;  /* 0x0000003f00087c82 */ /* 0x000fe20008000000 */
[----:B------:R-:W-:-:S04]  /*1320*/  ULEA UR10, UR10, UR11, 0xc ;  /* 0x0000000b0a0a7291 */ /* 0x000fc8000f8e603f */
[----:B------:R-:W-:-:S04]  /*1330*/  UIADD3 UR10, UR10, 0x180, URZ ;  /* 0x000001800a0a7890 */ /* 0x000fc8000fffe03f */
[----:B------:R-:W-:-:S04]  /*1340*/  USHF.R.U32.HI UR10, URZ, 0x4, UR10 ;  /* 0x000000043f0a7899 */ /* 0x000fc8000801160a */
[----:B------:R-:W-:Y:S01]  /*1350*/  ULOP3.LUT UR10, UR10, 0x3fff, URZ, 0xc0, !UPT ;  /* 0x00003fff0a0a7892 */ /* 0x000fe2000f8ec03f */
[----:B------:R-:W-:Y:S11]  /*1360*/  @!P0 BRA `(.L_x_13) ;  /* 0x0000000400d88947 */ /* 0x000ff60003800000 */
[----:B------:R-:W-:-:S13]  /*1370*/  ISETP.NE.AND P1, PT, R82, 0x3, PT ;  /* 0x000000035200780c */ /* 0x000fda0003f25270 */
[----:B------:R-:W-:Y:S05]  /*1380*/  @!P1 BRA `(.L_x_14) ;  /* 0x0000000000049947 */ /* 0x000fea0003800000 */
[----:B------:R-:W-:Y:S01]  /*1390*/  BPT.TRAP 0x1 ;  /* 0x000000040000795c */ /* 0x000fe20000300000 */
.L_x_14:
[----:B------:R-:W-:Y:S01]  /*13a0*/  ULEA UR6, UR5, UR11, 0x3 ;  /* 0x0000000b05067291 */ /* 0x000fe2000f8e183f */
[----:B------:R-:W-:-:S05]  /*13b0*/  IMAD.U32 R8, RZ, RZ, UR4 ;  /* 0x00000004ff087e24 */ /* 0x000fca000f8e00ff */
[----:B------:R-:W-:-:S04]  /*13c0*/  SHF.L.U32 R8, R8, 0x1f, RZ ;  /* 0x0000001f08087819 */ /* 0x000fc800000006ff */
[----:B------:R0:W1:Y:S01]  /*13d0*/  SYNCS.PHASECHK.TRANS64.TRYWAIT P0, [UR6], R8 ;  /* 0x00000008ff0075a7 */ /* 0x0000620008000146 */
[----:B------:R-:W-:Y:S05]  /*13e0*/  @!P1 BRA `(.L_x_15) ;  /* 0x0000000000049947 */ /* 0x000fea0003800000 */
[----:B------:R-:W-:Y:S01]  /*13f0*/  BPT.TRAP 0x1 ;  /* 0x000000040000795c */ /* 0x000fe20000300000 */
.L_x_15:
[----:B-1----:R-:W-:Y:S05]  /*1400*/  @P0 BRA `(.L_x_16) ;  /* 0x0000000000080947 */ /* 0x002fea0003800000 */
[----:B------:R-:W1:Y:S02]  /*1410*/  SYNCS.PHASECHK.TRANS64.TRYWAIT P0, [UR6], R8 ;  /* 0x00000008ff0075a7 */ /* 0x000e640008000146 */
[----:B-1----:R-:W-:Y:S05]  /*1420*/  @!P0 BRA `(.L_x_17) ;  /* 0x0000006800ac8947 */ /* 0x002fea0003800000 */
.L_x_16:
[----:B------:R-:W-:Y:S01]  /*1430*/  UIADD3 UR6, UR11, 0x30180, URZ ;  /* 0x000301800b067890 */ /* 0x000fe2000fffe03f */
[----:B------:R-:W-:Y:S01]  /*1440*/  WARPGROUP.ARRIVE ;  /* 0x00000000000079c5 */ /* 0x000fe20000000000 */
[----:B------:R-:W-:Y:S01]  /*1450*/  ULOP3.LUT UR8, UR10, 0x10000, URZ, 0xfc, !UPT ;  /* 0x000100000a087892 */ /* 0x000fe2000f8efc3f */
[----:B------:R-:W-:Y:S01]  /*1460*/  CS2R R18, SRZ ;  /* 0x0000000000127805 */ /* 0x000fe2000001ff00 */
[----:B------:R-:W-:Y:S01]  /*1470*/  USHF.R.U32.HI UR6, URZ, 0x4, UR6 ;  /* 0x000000043f067899 */ /* 0x000fe20008011606 */
[----:B------:R-:W-:Y:S01]  /*1480*/  CS2R R20, SRZ ;  /* 0x0000000000147805 */ /* 0x000fe2000001ff00 */
[----:B------:R-:W-:Y:S01]  /*1490*/  ULEA UR8, UR5, UR8, 0xb ;  /* 0x0000000805087291 */ /* 0x000fe2000f8e583f */
[----:B------:R-:W-:Y:S01]  /*14a0*/  IMAD.MOV.U32 R22, RZ, RZ, RZ ;  /* 0x000000ffff167224 */ /* 0x000fe200078e00ff */
[----:B------:R-:W-:Y:S01]  /*14b0*/  ULOP3.LUT UR6, UR6, 0x3fff, URZ, 0xc0, !UPT ;  /* 0x00003fff06067892 */ /* 0x000fe2000f8ec03f */
[----:B------:R-:W-:Y:S01]  /*14c0*/  CS2R R56, SRZ ;  /* 0x0000000000387805 */ /* 0x000fe2000001ff00 */
[----:B------:R-:W-:Y:S01]  /*14d0*/  UMOV UR13, 0x80000020 ;  /* 0x80000020000d7882 */ /* 0x000fe20000000000 */
[----:B------:R-:W-:Y:S01]  /*14e0*/  UMOV UR15, 0x80000020 ;  /* 0x80000020000f7882 */ /* 0x000fe20000000000 */
[----:B------:R-:W-:Y:S01]  /*14f0*/  ULOP3.LUT UR6, UR6, 0x10000, URZ, 0xfc, !UPT ;  /* 0x0001000006067892 */ /* 0x000fe2000f8efc3f */
[----:B------:R-:W-:Y:S01]  /*1500*/  CS2R R58, SRZ ;  /* 0x00000000003a7805 */ /* 0x000fe2000001ff00 */
[----:B------:R-:W-:Y:S01]  /*1510*/  UMOV UR12, UR8 ;  /* 0x00000008000c7c82 */ /* 0x000fe20008000000 */
[----:B------:R-:W-:Y:S01]  /*1520*/  UIADD3 UR16, UR8, 0x400, URZ ;  /* 0x0000040008107890 */ /* 0x000fe2000fffe03f */
[----:B------:R-:W-:Y:S01]  /*1530*/  CS2R R60, SRZ ;  /* 0x00000000003c7805 */ /* 0x000fe2000001ff00 */
[----:B------:R-:W-:Y:S01]  /*1540*/  ULEA UR7, UR5, UR6, 0x6 ;  /* 0x0000000605077291 */ /* 0x000fe2000f8e303f */
[----:B------:R-:W-:Y:S01]  /*1550*/  CS2R R62, SRZ ;  /* 0x00000000003e7805 */ /* 0x000fe2000001ff00 */
[----:B------:R-:W-:Y:S01]  /*1560*/  UIADD3 UR6, UR8, 0x200, URZ ;  /* 0x0000020008067890 */ /* 0x000fe2000fffe03f */
[----:B------:R-:W-:-:S02]  /*1570*/  CS2R R64, SRZ ;  /* 0x0000000000407805 */ /* 0x000fc4000001ff00 */
[----:B------:R-:W-:Y:S02]  /*1580*/  CS2R R66, SRZ ;  /* 0x0000000000427805 */ /* 0x000fe4000001ff00 */
[----:B------:R-:W-:Y:S02]  /*1590*/  CS2R R68, SRZ ;  /* 0x0000000000447805 */ /* 0x000fe4000001ff00 */
[----:B------:R-:W-:Y:S01]  /*15a0*/  CS2R R70, SRZ ;  /* 0x0000000000467805 */ /* 0x000fe2000001ff00 */
[----:B------:R-:W-:Y:S01]  /*15b0*/  UMOV UR14, UR7 ;  /* 0x00000007000e7c82 */ /* 0x000fe20008000000 */
[----:B------:R-:W-:Y:S01]  /*15c0*/  CS2R R72, SRZ ;  /* 0x0000000000487805 */ /* 0x000fe2000001ff00 */
[----:B------:R-:W-:Y:S01]  /*15d0*/  QGMMA.64x16x32.F32.E4M3.E4M3 R48, gdesc[UR12], RZ, !UPT ;  /* 0x002000000c3079f3 */ /* 0x000fe2000c7008ff */
[----:B------:R-:W-:Y:S01]  /*15e0*/  UMOV UR12, UR6 ;  /* 0x00000006000c7c82 */ /* 0x000fe20008000000 */
[----:B------:R-:W-:Y:S01]  /*15f0*/  UIADD3 UR6, UR8, 0x600, URZ ;  /* 0x0000060008067890 */ /* 0x000fe2000fffe03f */
[----:B------:R-:W-:Y:S01]  /*1600*/  CS2R R74, SRZ ;  /* 0x00000000004a7805 */ /* 0x000fe2000001ff00 */
[----:B------:R-:W-:Y:S01]  /*1610*/  UMOV UR13, 0x80000020 ;  /* 0x80000020000d7882 */ /* 0x000fe20000000000 */
[----:B------:R-:W-:Y:S01]  /*1620*/  CS2R R76, SRZ ;  /* 0x00000000004c7805 */ /* 0x000fe2000001ff00 */
[----:B------:R-:W-:Y:S01]  /*1630*/  QGMMA.64x16x32.F32.E4M3.E4M3 R40, gdesc[UR12], RZ, !UPT ;  /* 0x002000000c2879f3 */ /* 0x000fe2000c7008ff */
[----:B------:R-:W-:Y:S01]  /*1640*/  UMOV UR12, UR16 ;  /* 0x00000010000c7c82 */ /* 0x000fe20008000000 */
[----:B------:R-:W-:Y:S01]  /*1650*/  UMOV UR13, 0x80000020 ;  /* 0x80000020000d7882 */ /* 0x000fe20000000000 */
[----:B------:R-:W-:Y:S01]  /*1660*/  UIADD3 UR16, UR8, 0x402, URZ ;  /* 0x0000040208107890 */ /* 0x000fe2000fffe03f */
[----:B------:R-:W-:Y:S01]  /*1670*/  QGMMA.64x16x32.F32.E4M3.E4M3 R32, gdesc[UR12], RZ, !UPT ;  /* 0x002000000c2079f3 */ /* 0x000fe2000c7008ff */
[----:B------:R-:W-:Y:S01]  /*1680*/  UMOV UR12, UR6 ;  /* 0x00000006000c7c82 */ /* 0x000fe20008000000 */
[----:B------:R-:W-:Y:S01]  /*1690*/  UMOV UR13, 0x80000020 ;  /* 0x80000020000d7882 */ /* 0x000fe20000000000 */
[----:B------:R-:W-:Y:S01]  /*16a0*/  UMOV UR6, 0x2 ;  /* 0x0000000200067882 */ /* 0x000fe20000000000 */
[----:B------:R-:W-:Y:S01]  /*16b0*/  QGMMA.64x16x32.F32.E4M3.E4M3 R24, gdesc[UR12], RZ, !UPT ;  /* 0x002000000c1879f3 */ /* 0x000fe2000c7008ff */
[----:B------:R-:W-:Y:S01]  /*16c0*/  UIADD3 UR12, UR8, 0x2, URZ ;  /* 0x00000002080c7890 */ /* 0x000fe2000fffe03f */
[----:B------:R-:W-:Y:S01]  /*16d0*/  CS2R R78, SRZ ;  /* 0x00000000004e7805 */ /* 0x000fe2000001ff00 */
[----:B------:R-:W-:Y:S01]  /*16e0*/  UIADD3 UR14, UR7, 0x2, URZ ;  /* 0x00000002070e7890 */ /* 0x000fe2000fffe03f */
[----:B------:R-:W-:Y:S01]  /*16f0*/  CS2R R80, SRZ ;  /* 0x0000000000507805 */ /* 0x000fe2000001ff00 */
[----:B------:R-:W-:Y:S01]  /*1700*/  UIADD3 UR7, UR8, 0x202, URZ ;  /* 0x0000020208077890 */ /* 0x000fe2000fffe03f */
[----:B------:R-:W-:Y:S01]  /*1710*/  IMAD.MOV.U32 R83, RZ, RZ, RZ ;  /* 0x000000ffff537224 */ /* 0x000fe200078e00ff */
[----:B------:R-:W-:Y:S01]  /*1720*/  UMOV UR13, 0x80000020 ;  /* 0x80000020000d7882 */ /* 0x000fe20000000000 */
[----:B------:R-:W-:Y:S01]  /*1730*/  UMOV UR15, 0x80000020 ;  /* 0x80000020000f7882 */ /* 0x000fe20000000000 */
[----:B------:R-:W-:-:S03]  /*1740*/  UIADD3 UR8, UR8, 0x602, URZ ;  /* 0x0000060208087890 */ /* 0x000fc6000fffe03f */
[----:B------:R-:W-:Y:S01]  /*1750*/  QGMMA.64x16x32.F32.E4M3.E4M3 R48, gdesc[UR12], R48 ;  /* 0x002000000c3079f3 */ /* 0x000fe20008700830 */
[----:B------:R-:W-:Y:S01]  /*1760*/  UMOV UR12, UR7 ;  /* 0x00000007000c7c82 */ /* 0x000fe20008000000 */
[----:B------:R-:W-:Y:S01]  /*1770*/  ULDC UR7, c[0x0][0x50c] ;  /* 0x0001430000077ab9 */ /* 0x000fe20000000800 */
[----:B------:R-:W-:Y:S01]  /*1780*/  UMOV UR13, 0x80000020 ;  /* 0x80000020000d7882 */ /* 0x000fe20000000000 */
[----:B------:R-:W-:Y:S01]  /*1790*/  UISETP.NE.AND UP0, UPT, UR7, 0x2, UPT ;  /* 0x000000020700788c */ /* 0x000fe2000bf05270 */
[----:B------:R-:W-:Y:S01]  /*17a0*/  QGMMA.64x16x32.F32.E4M3.E4M3 R40, gdesc[UR12], R40 ;  /* 0x002000000c2879f3 */ /* 0x000fe20008700828 */
[----:B------:R-:W-:Y:S02]  /*17b0*/  UMOV UR12, UR16 ;  /* 0x00000010000c7c82 */ /* 0x000fe40008000000 */
[----:B------:R-:W-:Y:S01]  /*17c0*/  USEL UR7, URZ, 0x1, UP0 ;  /* 0x000000013f077887 */ /* 0x000fe20008000000 */
[----:B------:R-:W-:Y:S02]  /*17d0*/  UMOV UR13, 0x80000020 ;  /* 0x80000020000d7882 */ /* 0x000fe40000000000 */
[----:B------:R-:W-:Y:S01]  /*17e0*/  QGMMA.64x16x32.F32.E4M3.E4M3 R32, gdesc[UR12], R32 ;  /* 0x002000000c2079f3 */ /* 0x000fe20008700820 */
[----:B------:R-:W-:-:S02]  /*17f0*/  UMOV UR12, UR8 ;  /* 0x00000008000c7c82 */ /* 0x000fc40008000000 */
[----:B------:R-:W-:Y:S01]  /*1800*/  ISETP.NE.AND P0, PT, RZ, UR7, PT ;  /* 0x00000007ff007c0c */ /* 0x000fe2000bf05270 */
[----:B------:R-:W-:Y:S02]  /*1810*/  UMOV UR13, 0x80000020 ;  /* 0x80000020000d7882 */ /* 0x000fe40000000000 */
[----:B------:R-:W-:Y:S10]  /*1820*/  QGMMA.64x16x32.F32.E4M3.E4M3 R24, gdesc[UR12], R24, gsb0 ;  /* 0x002000000c1879f3 */ /* 0x000ff40008000818 */
[----:B------:R-:W-:Y:S05]  /*1830*/  @!P0 BRA `(.L_x_18) ;  /* 0x0000000000888947 */ /* 0x000fea0003800000 */
[----:B------:R-:W-:Y:S02]  /*1840*/  WARPGROUP.DEPBAR.LE gsb0, 0x0 ;  /* 0x00008000000079c5 */ /* 0x000fe40000010000 */
[----:B------:R-:W-:-:S01]  /*1850*/  FADD R83, RZ, R48 ;  /* 0x00000030ff537221 */ /* 0x000fc20000000000 */
[----:B------:R-:W-:Y:S01]  /*1860*/  FADD R80, RZ, R49 ;  /* 0x00000031ff507221 */ /* 0x000fe20000000000 */
        /* <DEDUP_REMOVED lines=30> */
[----:B------:R-:W-:-:S06]  /*1a50*/  UMOV UR6, URZ ;  /* 0x0000003f00067c82 */ /* 0x000fcc0008000000 */
.L_x_18:
[----:B------:R-:W-:-:S04]  /*1a60*/  UIADD3 UR16, UR5, 0x1, URZ ;  /* 0x0000000105107890 */ /* 0x000fc8000fffe03f */
[----:B------:R-:W-:-:S04]  /*1a70*/  UISETP.NE.AND UP0, UPT, UR16, 0x6, UPT ;  /* 0x000000061000788c */ /* 0x000fc8000bf05270 */
[----:B------:R-:W-:Y:S02]  /*1a80*/  USEL UR8, URZ, 0x1, UP0 ;  /* 0x000000013f087887 */ /* 0x000fe40008000000 */
[----:B------:R-:W-:Y:S02]  /*1a90*/  USEL UR16, UR16, URZ, UP0 ;  /* 0x0000003f10107287 */ /* 0x000fe40008000000 */
[----:B------:R-:W-:-:S06]  /*1aa0*/  ULOP3.LUT UR8, UR4, UR8, URZ, 0x3c, !UPT ;  /* 0x0000000804087292 */ /* 0x000fcc000f8e3c3f */
[----:B------:R-:W-:Y:S01]  /*1ab0*/  IMAD.U32 R17, RZ, RZ, UR8 ;  /* 0x00000008ff117e24 */ /* 0x000fe2000f8e00ff */
[----:B------:R-:W-:-:S06]  /*1ac0*/  UMOV UR8, 0x1 ;  /* 0x0000000100087882 */ /* 0x000fcc0000000000 */
.L_x_13:
[----:B------:R-:W-:-:S04]  /*1ad0*/  UISETP.LT.AND UP0, UPT, UR9, 0x1, UPT ;  /* 0x000000010900788c */ /* 0x000fc8000bf01270 */
[----:B------:R-:W-:-:S04]  /*1ae0*/  USEL UR12, UR9, 0x1, UP0 ;  /* 0x00000001090c7887 */ /* 0x000fc80008000000 */
[----:B------:R-:W-:-:S04]  /*1af0*/  UIADD3 UR12, UR9, -UR12, URZ ;  /* 0x8000000c090c7290 */ /* 0x000fc8000fffe03f */
[----:B------:R-:W-:-:S06]  /*1b00*/  UISETP.GE.AND UP0, UPT, UR12, 0x1, UPT ;  /* 0x000000010c00788c */ /* 0x000fcc000bf06270 */
[----:B------:R-:W-:-:S13]  /*1b10*/  PLOP3.LUT P0, PT, PT, PT, UP0, 0x80, 0x0 ;  /* 0x000000000000781c */ /* 0x000fda0003f0f008 */
[----:B------:R-:W-:Y:S05]  /*1b20*/  @!P0 BRA `(.L_x_19) ;  /* 0x0000000400ec8947 */ /* 0x000fea0003800000 */
[----:B01----:R-:W-:Y:S01]  /*1b30*/  IMAD.U32 R8, RZ, RZ, UR12 ;  /* 0x0000000cff087e24 */ /* 0x003fe2000f8e00ff */
[----:B------:R-:W-:Y:S01]  /*1b40*/  UMOV UR17, UR5 ;  /* 0x0000000500117c82 */ /* 0x000fe20008000000 */
[----:B------:R-:W-:-:S05]  /*1b50*/  ULDC UR23, c[0x0][0x50c] ;  /* 0x0001430000177ab9 */ /* 0x000fca0000000800 */
.L_x_27:
[----:B------:R-:W-:-:S13]  /*1b60*/  ISETP.NE.AND P1, PT, R82, 0x3, PT ;  /* 0x000000035200780c */ /* 0x000fda0003f25270 */
[----:B01----:R-:W-:Y:S05]  /*1b70*/  @!P1 BRA `(.L_x_20) ;  /* 0x0000000000049947 */ /* 0x003fea0003800000 */
[----:B------:R-:W-:Y:S01]  /*1b80*/  BPT.TRAP 0x1 ;  /* 0x000000040000795c */ /* 0x000fe20000300000 */
.L_x_20:
[----:B------:R-:W0:Y:S01]  /*1b90*/  S2UR UR12, SR_CgaCtaId ;  /* 0x00000000000c79c3 */ /* 0x000e220000008800 */
[----:B------:R-:W-:Y:S01]  /*1ba0*/  UMOV UR11, 0x400 ;  /* 0x00000400000b7882 */ /* 0x000fe20000000000 */
[----:B------:R-:W-:Y:S01]  /*1bb0*/  SHF.L.U32 R9, R17, 0x1f, RZ ;  /* 0x0000001f11097819 */ /* 0x000fe200000006ff */
[----:B0-----:R-:W-:-:S04]  /*1bc0*/  ULEA UR11, UR12, UR11, 0x18 ;  /* 0x0000000b0c0b7291 */ /* 0x001fc8000f8ec03f */
[----:B------:R-:W-:-:S09]  /*1bd0*/  ULEA UR12, UR16, UR11, 0x3 ;  /* 0x0000000b100c7291 */ /* 0x000fd2000f8e183f */
[----:B------:R0:W1:Y:S01]  /*1be0*/  SYNCS.PHASECHK.TRANS64.TRYWAIT P0, [UR12], R9 ;  /* 0x00000009ff0075a7 */ /* 0x000062000800014c */
[----:B------:R-:W-:Y:S05]  /*1bf0*/  @!P1 BRA `(.L_x_21) ;  /* 0x0000000000049947 */ /* 0x000fea0003800000 */
[----:B------:R-:W-:Y:S01]  /*1c00*/  BPT.TRAP 0x1 ;  /* 0x000000040000795c */ /* 0x000fe20000300000 */
.L_x_21:
[----:B-1----:R-:W-:Y:S05]  /*1c10*/  @P0 BRA `(.L_x_22) ;  /* 0x0000000000080947 */ /* 0x002fea0003800000 */
[----:B------:R-:W1:Y:S02]  /*1c20*/  SYNCS.PHASECHK.TRANS64.TRYWAIT P0, [UR12], R9 ;  /* 0x00000009ff0075a7 */ /* 0x000e64000800014c */
[----:B-1----:R-:W-:Y:S05]  /*1c30*/  @!P0 BRA `(.L_x_23) ;  /* 0x0000006000c08947 */ /* 0x002fea0003800000 */
.L_x_22:
[----:B------:R-:W-:Y:S01]  /*1c40*/  UIADD3 UR12, UR11, 0x30180, URZ ;  /* 0x000301800b0c7890 */ /* 0x000fe2000fffe03f */
[----:B------:R-:W-:Y:S01]  /*1c50*/  WARPGROUP.ARRIVE ;  /* 0x00000000000079c5 */ /* 0x000fe20000000000 */
[----:B------:R-:W-:Y:S02]  /*1c60*/  UISETP.NE.AND UP0, UPT, UR7, URZ, UPT ;  /* 0x0000003f0700728c */ /* 0x000fe4000bf05270 */
[----:B------:R-:W-:Y:S02]  /*1c70*/  USHF.R.U32.HI UR12, URZ, 0x4, UR12 ;  /* 0x000000043f0c7899 */ /* 0x000fe4000801160c */
[----:B------:R-:W-:Y:S02]  /*1c80*/  USEL UR8, UR8, URZ, !UP0 ;  /* 0x0000003f08087287 */ /* 0x000fe4000c000000 */
[----:B------:R-:W-:Y:S02]  /*1c90*/  ULOP3.LUT UR12, UR12, 0x3fff, URZ, 0xc0, !UPT ;  /* 0x00003fff0c0c7892 */ /* 0x000fe4000f8ec03f */
[----:B------:R-:W-:-:S02]  /*1ca0*/  ULOP3.LUT UR7, UR10, 0x10000, URZ, 0xfc, !UPT ;  /* 0x000100000a077892 */ /* 0x000fc4000f8efc3f */
[----:B------:R-:W-:Y:S02]  /*1cb0*/  ULOP3.LUT UR12, UR12, 0x10000, URZ, 0xfc, !UPT ;  /* 0x000100000c0c7892 */ /* 0x000fe4000f8efc3f */
[----:B------:R-:W-:Y:S02]  /*1cc0*/  UISETP.NE.U32.AND UP0, UPT, UR8, URZ, UPT ;  /* 0x0000003f0800728c */ /* 0x000fe4000bf05070 */
[----:B------:R-:W-:Y:S02]  /*1cd0*/  ULEA UR8, UR16, UR7, 0xb ;  /* 0x0000000710087291 */ /* 0x000fe4000f8e583f */
[----:B------:R-:W-:Y:S02]  /*1ce0*/  ULEA UR7, UR16, UR12, 0x6 ;  /* 0x0000000c10077291 */ /* 0x000fe4000f8e303f */
[----:B------:R-:W-:Y:S02]  /*1cf0*/  UIADD3 UR20, UR8, 0x200, URZ ;  /* 0x0000020008147890 */ /* 0x000fe4000fffe03f */
[----:B------:R-:W-:-:S02]  /*1d00*/  UIADD3 UR21, UR8, 0x400, URZ ;  /* 0x0000040008157890 */ /* 0x000fc4000fffe03f */
[----:B------:R-:W-:Y:S01]  /*1d10*/  UMOV UR12, UR8 ;  /* 0x00000008000c7c82 */ /* 0x000fe20008000000 */
[----:B------:R-:W-:Y:S01]  /*1d20*/  UMOV UR13, 0x80000020 ;  /* 0x80000020000d7882 */ /* 0x000fe20000000000 */
[----:B------:R-:W-:Y:S01]  /*1d30*/  UMOV UR14, UR7 ;  /* 0x00000007000e7c82 */ /* 0x000fe20008000000 */
[----:B------:R-:W-:Y:S01]  /*1d40*/  UMOV UR15, 0x80000020 ;  /* 0x80000020000f7882 */ /* 0x000fe20000000000 */
[----:B------:R-:W-:Y:S01]  /*1d50*/  UIADD3 UR22, UR8, 0x600, URZ ;  /* 0x0000060008167890 */ /* 0x000fe2000fffe03f */
[----:B------:R-:W-:Y:S01]  /*1d60*/  QGMMA.64x16x32.F32.E4M3.E4M3 R48, gdesc[UR12], R48, UP0 ;  /* 0x002000000c3079f3 */ /* 0x000fe2000bf00830 */
        /* <DEDUP_REMOVED lines=9> */
[----:B------:R-:W-:-:S02]  /*1e00*/  UMOV UR13, 0x80000020 ;  /* 0x80000020000d7882 */ /* 0x000fc40000000000 */
[----:B------:R-:W-:Y:S01]  /*1e10*/  QGMMA.64x16x32.F32.E4M3.E4M3 R24, gdesc[UR12], R24, UP0 ;  /* 0x002000000c1879f3 */ /* 0x000fe2000bf00818 */
[----:B------:R-:W-:Y:S02]  /*1e20*/  UIADD3 UR12, UR8, 0x2, URZ ;  /* 0x00000002080c7890 */ /* 0x000fe4000fffe03f */
[----:B------:R-:W-:Y:S02]  /*1e30*/  UIADD3 UR14, UR7, 0x2, URZ ;  /* 0x00000002070e7890 */ /* 0x000fe4000fffe03f */
[----:B------:R-:W-:Y:S01]  /*1e40*/  UIADD3 UR7, UR8, 0x202, URZ ;  /* 0x0000020208077890 */ /* 0x000fe2000fffe03f */
[----:B------:R-:W-:Y:S01]  /*1e50*/  UMOV UR13, 0x80000020 ;  /* 0x80000020000d7882 */ /* 0x000fe20000000000 */
[----:B------:R-:W-:Y:S01]  /*1e60*/  UMOV UR15, 0x80000020 ;  /* 0x80000020000f7882 */ /* 0x000fe20000000000 */
[----:B------:R-:W-:Y:S02]  /*1e70*/  UIADD3 UR8, UR8, 0x602, URZ ;  /* 0x0000060208087890 */ /* 0x000fe4000fffe03f */
[----:B------:R-:W-:-:S02]  /*1e80*/  UISETP.NE.AND UP0, UPT, UR6, UR23, UPT ;  /* 0x000000170600728c */ /* 0x000fc4000bf05270 */
[----:B------:R-:W-:Y:S01]  /*1e90*/  QGMMA.64x16x32.F32.E4M3.E4M3 R48, gdesc[UR12], R48 ;  /* 0x002000000c3079f3 */ /* 0x000fe20008700830 */
[----:B------:R-:W-:Y:S01]  /*1ea0*/  UMOV UR12, UR7 ;  /* 0x00000007000c7c82 */ /* 0x000fe20008000000 */
[----:B------:R-:W-:Y:S01]  /*1eb0*/  UMOV UR13, 0x80000020 ;  /* 0x80000020000d7882 */ /* 0x000fe20000000000 */
[----:B------:R-:W-:Y:S01]  /*1ec0*/  USEL UR7, URZ, 0x1, UP0 ;  /* 0x000000013f077887 */ /* 0x000fe20008000000 */
[----:B------:R-:W-:Y:S01]  /*1ed0*/  QGMMA.64x16x32.F32.E4M3.E4M3 R40, gdesc[UR12], R40 ;  /* 0x002000000c2879f3 */ /* 0x000fe20008700828 */
[----:B------:R-:W-:Y:S01]  /*1ee0*/  UMOV UR12, UR20 ;  /* 0x00000014000c7c82 */ /* 0x000fe20008000000 */
[----:B------:R-:W-:Y:S02]  /*1ef0*/  UMOV UR13, 0x80000020 ;  /* 0x80000020000d7882 */ /* 0x000fe40000000000 */
[----:B------:R-:W-:Y:S01]  /*1f00*/  QGMMA.64x16x32.F32.E4M3.E4M3 R32, gdesc[UR12], R32 ;  /* 0x002000000c2079f3 */ /* 0x000fe20008700820 */
[----:B------:R-:W-:Y:S01]  /*1f10*/  UMOV UR12, UR8 ;  /* 0x00000008000c7c82 */ /* 0x000fe20008000000 */
[----:B------:R-:W-:Y:S01]  /*1f20*/  UMOV UR13, 0x80000020 ;  /* 0x80000020000d7882 */ /* 0x000fe20000000000 */
[----:B------:R-:W-:Y:S01]  /*1f30*/  ISETP.NE.AND P0, PT, RZ, UR7, PT ;  /* 0x00000007ff007c0c */ /* 0x000fe2000bf05270 */
[----:B------:R-:W-:Y:S03]  /*1f40*/  QGMMA.64x16x32.F32.E4M3.E4M3 R24, gdesc[UR12], R24, gsb0 ;  /* 0x002000000c1879f3 */ /* 0x000fe60008000818 */
[----:B------:R-:W-:-:S09]  /*1f50*/  WARPGROUP.DEPBAR.LE gsb0, 0x1 ;  /* 0x00008000000079c5 */ /* 0x000fd20000010100 */
[----:B------:R-:W-:Y:S05]  /*1f60*/  @!P0 BRA `(.L_x_24) ;  /* 0x0000000000888947 */ /* 0x000fea0003800000 */
[----:B------:R-:W-:Y:S02]  /*1f70*/  WARPGROUP.DEPBAR.LE gsb0, 0x0 ;  /* 0x00008000000079c5 */ /* 0x000fe40000010000 */
[----:B------:R-:W-:-:S01]  /*1f80*/  FADD R83, R48, R83 ;  /* 0x0000005330537221 */ /* 0x000fc20000000000 */
[----:B------:R-:W-:Y:S01]  /*1f90*/  FADD R80, R49, R80 ;  /* 0x0000005031507221 */ /* 0x000fe20000000000 */
        /* <DEDUP_REMOVED lines=30> */
[----:B------:R-:W-:-:S06]  /*2180*/  UMOV UR6, URZ ;  /* 0x0000003f00067c82 */ /* 0x000fcc0008000000 */
.L_x_24:
[----:B------:R-:W-:Y:S05]  /*2190*/  @!P1 BRA `(.L_x_25) ;  /* 0x0000000000049947 */ /* 0x000fea0003800000 */
[----:B------:R-:W-:Y:S01]  /*21a0*/  BPT.TRAP 0x1 ;  /* 0x000000040000795c */ /* 0x000fe20000300000 */
.L_x_25:
[----:B------:R-:W-:Y:S01]  /*21b0*/  ULEA UR8, UR17, UR11, 0x3 ;  /* 0x0000000b11087291 */ /* 0x000fe2000f8e183f */
[----:B------:R-:W-:-:S03]  /*21c0*/  ISETP.GT.U32.AND P0, PT, R2, 0x1, PT ;  /* 0x000000010200780c */ /* 0x000fc60003f04070 */
[----:B------:R-:W-:-:S04]  /*21d0*/  UIADD3 UR8, UR8, 0x30, URZ ;  /* 0x0000003008087890 */ /* 0x000fc8000fffe03f */
[----:B------:R-:W-:-:S09]  /*21e0*/  UPRMT UR8, URZ, 0x654, UR8 ;  /* 0x000006543f087896 */ /* 0x000fd20008000008 */
[----:B------:R-:W-:Y:S01]  /*21f0*/  SYNCS.ARRIVE.TRANS64.RED.A1T0 RZ, [UR8], RZ ;  /* 0x000000ffffff79a7 */ /* 0x000fe20008100408 */
[----:B------:R-:W-:Y:S05]  /*2200*/  @P0 BRA `(.L_x_26) ;  /* 0x0000000000040947 */ /* 0x000fea0003800000 */
[----:B------:R-:W-:Y:S01]  /*2210*/  BPT.TRAP 0x1 ;  /* 0x000000040000795c */ /* 0x000fe20000300000 */
.L_x_26:
[----:B------:R-:W-:Y:S01]  /*2220*/  UIADD3 UR16, UR16, 0x1, URZ ;  /* 0x0000000110107890 */ /* 0x000fe2000fffe03f */
[C---:B------:R-:W-:Y:S01]  /*2230*/  ISETP.GT.AND P0, PT, R8.reuse, 0x1, PT ;  /* 0x000000010800780c */ /* 0x040fe20003f04270 */
[----:B------:R-:W-:Y:S01]  /*2240*/  UIADD3 UR17, UR17, 0x1, URZ ;  /* 0x0000000111117890 */ /* 0x000fe2000fffe03f */
[----:B------:R-:W-:Y:S01]  /*2250*/  VIADD R8, R8, 0xffffffff ;  /* 0xffffffff08087836 */ /* 0x000fe20000000000 */
[----:B------:R-:W-:Y:S02]  /*2260*/  UISETP.NE.AND UP0, UPT, UR16, 0x6, UPT ;  /* 0x000000061000788c */ /* 0x000fe4000bf05270 */
[----:B------:R-:W-:Y:S02]  /*2270*/  UISETP.NE.AND UP1, UPT, UR17, 0x6, UPT ;  /* 0x000000061100788c */ /* 0x000fe4000bf25270 */
[----:B------:R-:W-:Y:S02]  /*2280*/  USEL UR8, URZ, 0x1, UP0 ;  /* 0x000000013f087887 */ /* 0x000fe40008000000 */
[----:B------:R-:W-:-:S02]  /*2290*/  USEL UR16, UR16, URZ, UP0 ;  /* 0x0000003f10107287 */ /* 0x000fc40008000000 */
[----:B------:R-:W-:Y:S02]  /*22a0*/  USEL UR17, UR17, URZ, UP1 ;  /* 0x0000003f11117287 */ /* 0x000fe40008800000 */
[----:B------:R-:W-:Y:S01]  /*22b0*/  LOP3.LUT R17, R17, UR8, RZ, 0x3c, !PT ;  /* 0x0000000811117c12 */ /* 0x000fe2000f8e3cff */
[----:B------:R-:W-:Y:S01]  /*22c0*/  UMOV UR8, 0x1 ;  /* 0x0000000100087882 */ /* 0x000fe20000000000 */
[----:B------:R-:W-:Y:S08]  /*22d0*/  @P0 BRA `(.L_x_27) ;  /* 0xfffffff800200947 */ /* 0x000ff0000383ffff */
.L_x_19:
[----:B------:R-:W-:Y:S01]  /*22e0*/  UISETP.NE.AND UP0, UPT, UR6, URZ, UPT ;  /* 0x0000003f0600728c */ /* 0x000fe2000bf05270 */
[----:B01----:R-:W0:Y:S03]  /*22f0*/  LDC R8, c[0x0][0x28c] ;  /* 0x0000a300ff087b82 */ /* 0x003e260000000800 */
[----:B------:R-:W-:-:S06]  /*2300*/  USEL UR6, URZ, 0x1, !UP0 ;  /* 0x000000013f067887 */ /* 0x000fcc000c000000 */
[----:B------:R-:W-:Y:S02]  /*2310*/  ISETP.NE.AND P0, PT, RZ, UR6, PT ;  /* 0x00000006ff007c0c */ /* 0x000fe4000bf05270 */
[----:B0-----:R-:W-:-:S11]  /*2320*/  ISETP.GE.AND P1, PT, R8, 0x1, PT ;  /* 0x000000010800780c */ /* 0x001fd60003f26270 */
[----:B------:R-:W-:Y:S05]  /*2330*/  @!P0 BRA `(.L_x_28) ;  /* 0x0000000000848947 */ /* 0x000fea0003800000 */
[----:B------:R-:W-:Y:S02]  /*2340*/  WARPGROUP.DEPBAR.LE gsb0, 0x0 ;  /* 0x00008000000079c5 */ /* 0x000fe40000010000 */
[----:B------:R-:W-:Y:S01]  /*2350*/  FADD R83, R48, R83 ;  /* 0x0000005330537221 */ /* 0x000fe20000000000 */
        /* <DEDUP_REMOVED lines=30> */
[----:B------:R-:W-:-:S07]  /*2540*/  FADD R18, R18, R31 ;  /* 0x0000001f12127221 */ /* 0x000fce0000000000 */
.L_x_28:
[----:B------:R-:W-:Y:S02]  /*2550*/  WARPGROUP.DEPBAR.LE gsb0, 0x0 ;  /* 0x00008000000079c5 */ /* 0x000fe40000010000 */
[----:B------:R-:W-:Y:S05]  /*2560*/  @!P1 BRA `(.L_x_29) ;  /* 0x0000000000409947 */ /* 0x000fea0003800000 */
[----:B------:R-:W-:-:S13]  /*2570*/  ISETP.NE.AND P0, PT, R82, 0x3, PT ;  /* 0x000000035200780c */ /* 0x000fda0003f05270 */
[----:B------:R-:W-:Y:S05]  /*2580*/  @!P0 BRA `(.L_x_30) ;  /* 0x0000000000048947 */ /* 0x000fea0003800000 */
[----:B------:R-:W-:Y:S01]  /*2590*/  BPT.TRAP 0x1 ;  /* 0x000000040000795c */ /* 0x000fe20000300000 */
.L_x_30:
[----:B------:R-:W-:Y:S01]  /*25a0*/  UISETP.LT.AND UP0, UPT, UR9, 0x1, UPT ;  /* 0x000000010900788c */ /* 0x000fe2000bf01270 */
[----:B------:R-:W-:-:S03]  /*25b0*/  ISETP.GT.U32.AND P0, PT, R2, 0x1, PT ;  /* 0x000000010200780c */ /* 0x000fc60003f04070 */
[----:B------:R-:W-:-:S04]  /*25c0*/  USEL UR8, UR9, 0x1, UP0 ;  /* 0x0000000109087887 */ /* 0x000fc80008000000 */
[----:B------:R-:W-:-:S04]  /*25d0*/  UIADD3 UR8, UR5, UR9, -UR8 ;  /* 0x0000000905087290 */ /* 0x000fc8000fffe808 */
[----:B------:R-:W-:-:S04]  /*25e0*/  UIMAD.WIDE.U32 UR6, UR8, -0x55555555, URZ ;  /* 0xaaaaaaab080678a5 */ /* 0x000fc8000f8e003f */
[----:B------:R-:W-:-:S04]  /*25f0*/  USHF.R.U32.HI UR6, URZ, 0x2, UR7 ;  /* 0x000000023f067899 */ /* 0x000fc80008011607 */
[----:B------:R-:W-:-:S04]  /*2600*/  UIMAD UR8, UR6, -0x6, UR8 ;  /* 0xfffffffa060878a4 */ /* 0x000fc8000f8e0208 */
[----:B------:R-:W-:-:S04]  /*2610*/  ULEA UR8, UR8, UR11, 0x3 ;  /* 0x0000000b08087291 */ /* 0x000fc8000f8e183f */
[----:B------:R-:W-:-:S04]  /*2620*/  UIADD3 UR8, UR8, 0x30, URZ ;  /* 0x0000003008087890 */ /* 0x000fc8000fffe03f */
[----:B------:R-:W-:-:S09]  /*2630*/  UPRMT UR8, URZ, 0x654, UR8 ;  /* 0x000006543f087896 */ /* 0x000fd20008000008 */
[----:B------:R-:W-:Y:S01]  /*2640*/  SYNCS.ARRIVE.TRANS64.RED.A1T0 RZ, [UR8], RZ ;  /* 0x000000ffffff79a7 */ /* 0x000fe20008100408 */
[----:B------:R-:W-:Y:S05]  /*2650*/  @P0 BRA `(.L_x_29) ;  /* 0x0000000000040947 */ /* 0x000fea0003800000 */
[----:B------:R-:W-:Y:S01]  /*2660*/  BPT.TRAP 0x1 ;  /* 0x000000040000795c */ /* 0x000fe20000300000 */
.L_x_29:
[----:B------:R-:W0:Y:S01]  /*2670*/  LDC R32, c[0x0][0x288] ;  /* 0x0000a200ff207b82 */ /* 0x000e220000000800 */
[--C-:B------:R-:W-:Y:S01]  /*2680*/  SHF.R.U32.HI R8, RZ, 0x2, R5.reuse ;  /* 0x00000002ff087819 */ /* 0x100fe20000011605 */
[----:B------:R-:W-:Y:S01]  /*2690*/  IMAD.SHL.U32 R25, R16, 0x10, RZ ;  /* 0x0000001010197824 */ /* 0x000fe200078e00ff */
[----:B------:R-:W-:Y:S01]  /*26a0*/  SHF.R.U32.HI R17, RZ, 0x7, R5 ;  /* 0x00000007ff117819 */ /* 0x000fe20000011605 */
[C---:B------:R-:W-:Y:S01]  /*26b0*/  IMAD.SHL.U32 R30, R5.reuse, 0x2, RZ ;  /* 0x00000002051e7824 */ /* 0x040fe200078e00ff */
[----:B------:R-:W-:Y:S01]  /*26c0*/  LOP3.LUT R16, R5, 0x60, RZ, 0xc0, !PT ;  /* 0x0000006005107812 */ /* 0x000fe200078ec0ff */
[----:B------:R-:W-:Y:S01]  /*26d0*/  UISETP.GE.U32.AND UP1, UPT, UR9, 0x6, UPT ;  /* 0x000000060900788c */ /* 0x000fe2000bf26070 */
[----:B------:R-:W-:Y:S01]  /*26e0*/  LOP3.LUT R9, R8, 0x7, RZ, 0xc0, !PT ;  /* 0x0000000708097812 */ /* 0x000fe200078ec0ff */
[----:B------:R-:W-:Y:S01]  /*26f0*/  ULDC.64 UR6, c[0x0][0x5d0] ;  /* 0x0001740000067ab9 */ /* 0x000fe20000000a00 */
[----:B------:R-:W-:Y:S01]  /*2700*/  LOP3.LUT R8, R17, 0x1, RZ, 0xc0, !PT ;  /* 0x0000000111087812 */ /* 0x000fe200078ec0ff */
[----:B------:R-:W-:Y:S01]  /*2710*/  UIADD3 UR5, UR9, UR5, URZ ;  /* 0x0000000509057290 */ /* 0x000fe2000fffe03f */
[----:B------:R-:W-:Y:S01]  /*2720*/  SHF.R.U32.HI R16, RZ, 0x1, R16 ;  /* 0x00000001ff107819 */ /* 0x000fe20000011610 */
[----:B------:R-:W-:Y:S01]  /*2730*/  IMAD.SHL.U32 R33, R23, 0x200, RZ ;  /* 0x0000020017217824 */ /* 0x000fe200078e00ff */
[----:B------:R-:W-:Y:S01]  /*2740*/  SHF.R.S32.HI R34, RZ, 0x1f, R85 ;  /* 0x0000001fff227819 */ /* 0x000fe20000011455 */
[----:B------:R-:W-:Y:S01]  /*2750*/  IMAD.SHL.U32 R26, R8, 0x40, RZ ;  /* 0x00000040081a7824 */ /* 0x000fe200078e00ff */
[----:B------:R-:W-:Y:S01]  /*2760*/  LOP3.LUT R30, R25, 0x6, R30, 0xf8, !PT ;  /* 0x00000006191e7812 */ /* 0x000fe200078ef81e */
[----:B------:R-:W-:Y:S01]  /*2770*/  UISETP.GT.U32.AND UP0, UPT, UR5, 0x5, UPT ;  /* 0x000000050500788c */ /* 0x000fe2000bf04070 */
[--C-:B------:R-:W-:Y:S01]  /*2780*/  IADD3 R17, RZ, -R16, -R9.reuse ;  /* 0x80000010ff117210 */ /* 0x100fe20007ffe809 */
[----:B------:R-:W-:Y:S01]  /*2790*/  IMAD R24, R34, UR6, RZ ;  /* 0x0000000622187c24 */ /* 0x000fe2000f8e02ff */
[----:B------:R-:W-:Y:S01]  /*27a0*/  SHF.R.S32.HI R31, RZ, 0x1f, R30 ;  /* 0x0000001fff1f7819 */ /* 0x000fe2000001141e */
[----:B------:R-:W-:Y:S01]  /*27b0*/  UISETP.LT.U32.AND UP0, UPT, UR9, 0x6, UP0 ;  /* 0x000000060900788c */ /* 0x000fe20008701070 */
[----:B------:R-:W-:Y:S01]  /*27c0*/  LOP3.LUT R27, R26, 0x40, R9, 0xe2, !PT ;  /* 0x000000401a1b7812 */ /* 0x000fe200078ee209 */
[----:B------:R-:W-:Y:S01]  /*27d0*/  IMAD R26, R8, -0x40, R17 ;  /* 0xffffffc0081a7824 */ /* 0x000fe200078e0211 */
[----:B------:R-:W-:Y:S01]  /*27e0*/  LOP3.LUT R17, R5, 0x3, RZ, 0xc0, !PT ;  /* 0x0000000305117812 */ /* 0x000fe200078ec0ff */
[----:B------:R-:W-:Y:S01]  /*27f0*/  IMAD R35, R85, UR7, R24 ;  /* 0x0000000755237c24 */ /* 0x000fe2000f8e0218 */
[----:B0-----:R-:W-:Y:S01]  /*2800*/  ISETP.GE.AND P0, PT, R25, R32, PT ;  /* 0x000000201900720c */ /* 0x001fe20003f06270 */
[----:B------:R-:W-:Y:S01]  /*2810*/  IMAD.WIDE.U32 R8, R85, UR6, R30 ;  /* 0x0000000655087c25 */ /* 0x000fe2000f8e001e */
[----:B------:R-:W-:-:S02]  /*2820*/  @UP1 UIMAD.WIDE.U32 UR6, UR5, -0x55555555, URZ ;  /* 0xaaaaaaab050618a5 */ /* 0x000fc4000f8e003f */
[----:B------:R-:W-:Y:S01]  /*2830*/  USEL UR8, URZ, 0x1, !UP0 ;  /* 0x000000013f087887 */ /* 0x000fe2000c000000 */
[----:B------:R-:W-:Y:S01]  /*2840*/  IMAD.WIDE R28, R23, 0x200, RZ ;  /* 0x00000200171c7825 */ /* 0x000fe200078e02ff */
[----:B------:R-:W-:Y:S02]  /*2850*/  @UP1 USHF.R.U32.HI UR6, URZ, 0x2, UR7 ;  /* 0x000000023f061899 */ /* 0x000fe40008011607 */
[----:B------:R-:W-:Y:S01]  /*2860*/  ULOP3.LUT UR4, UR4, UR8, URZ, 0x3c, !UPT ;  /* 0x0000000804047292 */ /* 0x000fe2000f8e3c3f */
[----:B------:R-:W-:Y:S01]  /*2870*/  IMAD R24, R17, -0x2, R32 ;  /* 0xfffffffe11187824 */ /* 0x000fe200078e0220 */
[----:B------:R-:W-:Y:S01]  /*2880*/  ULDC UR7, c[0x0][0x284] ;  /* 0x0000a10000077ab9 */ /* 0x000fe20000000800 */
[----:B------:R-:W-:Y:S01]  /*2890*/  LOP3.LUT R27, R28, R27, R16, 0xfe, !PT ;  /* 0x0000001b1c1b7212 */ /* 0x000fe200078efe10 */
[----:B------:R-:W-:Y:S01]  /*28a0*/  @UP1 ULOP3.LUT UR4, UR4, 0x1, UR6, 0x78, !UPT ;  /* 0x0000000104041892 */ /* 0x000fe2000f8e7806 */
[----:B------:R-:W-:Y:S01]  /*28b0*/  ISETP.GE.OR P0, PT, R33, UR7, P0 ;  /* 0x0000000721007c0c */ /* 0x000fe20008706670 */
[----:B------:R-:W-:Y:S01]  /*28c0*/  IMAD.IADD R17, R9, 0x1, R35 ;  /* 0x0000000109117824 */ /* 0x000fe200078e0223 */
[----:B------:R-:W-:Y:S01]  /*28d0*/  IADD3 R26, -R33, UR7, R26 ;  /* 0x00000007211a7c10 */ /* 0x000fe2000fffe11a */
[----:B------:R-:W-:-:S02]  /*28e0*/  IMAD.IADD R24, R24, 0x1, -R25 ;  /* 0x0000000118187824 */ /* 0x000fc400078e0a19 */
[----:B------:R-:W-:Y:S02]  /*28f0*/  IMAD.MOV.U32 R23, RZ, RZ, -0x1 ;  /* 0xffffffffff177424 */ /* 0x000fe400078e00ff */
[----:B------:R-:W-:-:S06]  /*2900*/  IMAD.MOV.U32 R16, RZ, RZ, R8 ;  /* 0x000000ffff107224 */ /* 0x000fcc00078e0008 */
[----:B------:R-:W-:Y:S05]  /*2910*/  @P0 BRA `(.L_x_31) ;  /* 0x0000003400c40947 */ /* 0x000fea0003800000 */
[----:B------:R-:W0:Y:S01]  /*2920*/  LDC.64 R8, c[0x0][0x5c8] ;  /* 0x00017200ff087b82 */ /* 0x000e220000000a00 */
[----:B---3-5:R-:W-:Y:S01]  /*2930*/  FSETP.NEU.AND P0, PT, R7, RZ, PT ;  /* 0x000000ff0700720b */ /* 0x028fe20003f0d000 */
[----:B------:R-:W-:Y:S01]  /*2940*/  BSSY B0, `(.L_x_31) ;  /* 0x000036e000007945 */ /* 0x000fe20003800000 */
[-C--:B0-----:R-:W-:Y:S02]  /*2950*/  IMAD R32, R29, R8.reuse, RZ ;  /* 0x000000081d207224 */ /* 0x081fe400078e02ff */
[----:B------:R-:W-:-:S04]  /*2960*/  IMAD.WIDE.U32 R16, R27, R8, R16 ;  /* 0x000000081b107225 */ /* 0x000fc800078e0010 */
[----:B------:R-:W-:-:S04]  /*2970*/  IMAD R25, R27, R9, R32 ;  /* 0x000000091b197224 */ /* 0x000fc800078e0220 */
[----:B------:R-:W-:Y:S01]  /*2980*/  IMAD.IADD R25, R17, 0x1, R25 ;  /* 0x0000000111197824 */ /* 0x000fe200078e0219 */
[----:B------:R-:W-:Y:S06]  /*2990*/  @!P0 BRA `(.L_x_32) ;  /* 0x0000002000748947 */ /* 0x000fec0003800000 */
[----:B------:R-:W-:Y:S01]  /*29a0*/  ULDC.64 UR6, c[0x0][0x5b8] ;  /* 0x00016e0000067ab9 */ /* 0x000fe20000000a00 */
[----:B------:R-:W-:Y:S01]  /*29b0*/  ISETP.GE.AND P1, PT, R26, 0x1, PT ;  /* 0x000000011a00780c */ /* 0x000fe20003f26270 */
[----:B------:R-:W-:Y:S01]  /*29c0*/  IMAD R28, R34, UR6, RZ ;  /* 0x00000006221c7c24 */ /* 0x000fe2000f8e02ff */
[----:B------:R-:W-:Y:S01]  /*29d0*/  ULDC.64 UR10, c[0x0][0x5a8] ;  /* 0x00016a00000a7ab9 */ /* 0x000fe20000000a00 */
[----:B------:R-:W-:Y:S01]  /*29e0*/  IMAD.WIDE.U32 R30, R85, UR6, R30 ;  /* 0x00000006551e7c25 */ /* 0x000fe2000f8e001e */
[----:B------:R-:W-:-:S03]  /*29f0*/  ISETP.LT.OR P3, PT, R24, 0x1, !P1 ;  /* 0x000000011800780c */ /* 0x000fc60004f61670 */
[----:B------:R-:W-:Y:S01]  /*2a00*/  IMAD R85, R85, UR7, R28 ;  /* 0x0000000755557c24 */ /* 0x000fe2000f8e021c */
[----:B------:R-:W-:Y:S02]  /*2a10*/  ULDC.64 UR6, c[0x0][0x5b0] ;  /* 0x00016c0000067ab9 */ /* 0x000fe40000000a00 */
[----:B------:R-:W-:Y:S02]  /*2a20*/  IMAD R28, R29, UR6, RZ ;  /* 0x000000061d1c7c24 */ /* 0x000fe4000f8e02ff */
[----:B------:R-:W-:Y:S02]  /*2a30*/  IMAD.IADD R31, R31, 0x1, R85 ;  /* 0x000000011f1f7824 */ /* 0x000fe400078e0255 */
[C-C-:B------:R-:W-:Y:S01]  /*2a40*/  IMAD R35, R27.reuse, UR7, R28.reuse ;  /* 0x000000071b237c24 */ /* 0x140fe2000f8e021c */
[----:B------:R-:W-:Y:S01]  /*2a50*/  PRMT R28, RZ, 0x7610, R28 ;  /* 0x00007610ff1c7816 */ /* 0x000fe2000000001c */
[----:B------:R-:W-:-:S03]  /*2a60*/  IMAD.WIDE.U32 R32, R27, UR6, R30 ;  /* 0x000000061b207c25 */ /* 0x000fc6000f8e001e */
[----:B------:R-:W-:-:S04]  /*2a70*/  IADD3 R34, P0, R32, UR10, RZ ;  /* 0x0000000a20227c10 */ /* 0x000fc8000ff1e0ff */
[----:B------:R-:W-:Y:S02]  /*2a80*/  IADD3.X R35, R33, UR11, R35, P0, !PT ;  /* 0x0000000b21237c10 */ /* 0x000fe400087fe423 */
[----:B------:R-:W0:Y:S03]  /*2a90*/  @!P3 LDC.64 R32, c[0x0][0x5c0] ;  /* 0x00017000ff20bb82 */ /* 0x000e260000000a00 */
[----:B------:R-:W3:Y:S01]  /*2aa0*/  @!P3 LDG.E.U8 R28, desc[UR18][R34.64] ;  /* 0x00000012221cb981 */ /* 0x000ee2000c1e1100 */
[----:B------:R-:W-:-:S13]  /*2ab0*/  ISETP.LT.OR P2, PT, R24, 0x2, !P1 ;  /* 0x000000021800780c */ /* 0x000fda0004f41670 */
[----:B------:R-:W1:Y:S01]  /*2ac0*/  @!P2 LDC.64 R42, c[0x0][0x5c0] ;  /* 0x00017000ff2aab82 */ /* 0x000e620000000a00 */
[----:B0-----:R-:W-:-:S05]  /*2ad0*/  @!P3 IADD3 R32, P0, R16, R32, RZ ;  /* 0x000000201020b210 */ /* 0x001fca0007f1e0ff */
[----:B------:R-:W-:Y:S01]  /*2ae0*/  @!P3 IMAD.X R33, R25, 0x1, R33, P0 ;  /* 0x000000011921b824 */ /* 0x000fe200000e0621 */
[----:B---3--:R-:W-:-:S04]  /*2af0*/  LOP3.LUT R28, R28, 0xff, RZ, 0xc0, !PT ;  /* 0x000000ff1c1c7812 */ /* 0x008fc800078ec0ff */
[----:B------:R-:W-:-:S05]  /*2b00*/  F2FP.F16.E4M3.UNPACK_B R28, R28 ;  /* 0x0000001cff1c723e */ /* 0x000fca00020006ff */
[----:B------:R-:W-:-:S05]  /*2b10*/  HADD2.F32 R28, -RZ, R28.H0_H0 ;  /* 0x2000001cff1c7230 */ /* 0x000fca0000004100 */
[----:B------:R-:W-:-:S04]  /*2b20*/  FMUL R28, R28, R7 ;  /* 0x000000071c1c7220 */ /* 0x000fc80000400000 */
[----:B--2---:R-:W-:-:S05]  /*2b30*/  FFMA R28, R83, R6, R28 ;  /* 0x00000006531c7223 */ /* 0x004fca000000001c */
[----:B------:R-:W-:Y:S02]  /*2b40*/  F2FP.SATFINITE.E4M3.F32.PACK_AB_MERGE_C R41, RZ, R28, RZ ;  /* 0x0000001cff29723e */ /* 0x000fe400048070ff */
[----:B------:R-:W-:-:S03]  /*2b50*/  PRMT R28, RZ, 0x7610, R28 ;  /* 0x00007610ff1c7816 */ /* 0x000fc6000000001c */
[----:B------:R0:W-:Y:S04]  /*2b60*/  @!P3 STG.E.U8 desc[UR18][R32.64], R41 ;  /* 0x000000292000b986 */ /* 0x0001e8000c101112 */
[----:B------:R-:W2:Y:S01]  /*2b70*/  @!P2 LDG.E.U8 R28, desc[UR18][R34.64+0x1] ;  /* 0x00000112221ca981 */ /* 0x000ea2000c1e1100 */
[----:B------:R-:W-:Y:S02]  /*2b80*/  IADD3 R39, P0, R27, 0x8, RZ ;  /* 0x000000081b277810 */ /* 0x000fe40007f1e0ff */
[----:B-1----:R-:W-:-:S03]  /*2b90*/  @!P2 IADD3 R38, P5, R16, R42, RZ ;  /* 0x0000002a1026a210 */ /* 0x002fc60007fbe0ff */
[----:B------:R-:W-:Y:S01]  /*2ba0*/  IMAD.X R36, RZ, RZ, R29, P0 ;  /* 0x000000ffff247224 */ /* 0x000fe200000e061d */
[----:B------:R-:W-:Y:S01]  /*2bb0*/  ISETP.GE.AND P0, PT, R26, 0x9, PT ;  /* 0x000000091a00780c */ /* 0x000fe20003f06270 */
[----:B0-----:R-:W-:-:S03]  /*2bc0*/  IMAD.WIDE.U32 R32, R39, UR6, R30 ;  /* 0x0000000627207c25 */ /* 0x001fc6000f8e001e */
[----:B------:R-:W-:Y:S01]  /*2bd0*/  ISETP.LT.OR P3, PT, R24, 0x1, !P0 ;  /* 0x000000011800780c */ /* 0x000fe20004761670 */
[----:B------:R-:W-:-:S04]  /*2be0*/  IMAD R36, R36, UR6, RZ ;  /* 0x0000000624247c24 */ /* 0x000fc8000f8e02ff */
[----:B------:R-:W-:Y:S01]  /*2bf0*/  IMAD R41, R39, UR7, R36 ;  /* 0x0000000727297c24 */ /* 0x000fe2000f8e0224 */
[----:B------:R-:W-:Y:S01]  /*2c00*/  IADD3 R36, P4, R32, UR10, RZ ;  /* 0x0000000a20247c10 */ /* 0x000fe2000ff9e0ff */
[----:B------:R-:W-:Y:S01]  /*2c10*/  @!P2 IMAD.X R39, R25, 0x1, R43, P5 ;  /* 0x000000011927a824 */ /* 0x000fe200028e062b */
[----:B--2---:R-:W-:-:S04]  /*2c20*/  LOP3.LUT R28, R28, 0xff, RZ, 0xc0, !PT ;  /* 0x000000ff1c1c7812 */ /* 0x004fc800078ec0ff */
[----:B------:R-:W-:-:S05]  /*2c30*/  F2FP.F16.E4M3.UNPACK_B R28, R28 ;  /* 0x0000001cff1c723e */ /* 0x000fca00020006ff */
[----:B------:R-:W-:-:S05]  /*2c40*/  HADD2.F32 R28, -RZ, R28.H0_H0 ;  /* 0x2000001cff1c7230 */ /* 0x000fca0000004100 */
[----:B------:R-:W-:Y:S01]  /*2c50*/  FMUL R37, R28, R7 ;  /* 0x000000071c257220 */ /* 0x000fe20000400000 */
[----:B------:R-:W-:-:S03]  /*2c60*/  PRMT R28, RZ, 0x7610, R28 ;  /* 0x00007610ff1c7816 */ /* 0x000fc6000000001c */
[----:B------:R-:W-:-:S05]  /*2c70*/  FFMA R37, R80, R6, R37 ;  /* 0x0000000650257223 */ /* 0x000fca0000000025 */
[----:B------:R-:W-:Y:S02]  /*2c80*/  F2FP.SATFINITE.E4M3.F32.PACK_AB_MERGE_C R43, RZ, R37, RZ ;  /* 0x00000025ff2b723e */ /* 0x000fe400048070ff */
[----:B------:R-:W-:Y:S02]  /*2c90*/  IADD3.X R37, R33, UR11, R41, P4, !PT ;  /* 0x0000000b21257c10 */ /* 0x000fe4000a7fe429 */
[----:B------:R-:W0:Y:S01]  /*2ca0*/  @!P3 LDC.64 R32, c[0x0][0x5c0] ;  /* 0x00017000ff20bb82 */ /* 0x000e220000000a00 */
[----:B------:R1:W-:Y:S04]  /*2cb0*/  @!P2 STG.E.U8 desc[UR18][R38.64+0x1], R43 ;  /* 0x0000012b2600a986 */ /* 0x0003e8000c101112 */
[----:B------:R-:W2:Y:S01]  /*2cc0*/  @!P3 LDG.E.U8 R28, desc[UR18][R36.64] ;  /* 0x00000012241cb981 */ /* 0x000ea2000c1e1100 */
[----:B------:R-:W-:-:S13]  /*2cd0*/  ISETP.LT.OR P2, PT, R24, 0x2, !P0 ;  /* 0x000000021800780c */ /* 0x000fda0004741670 */
[----:B-1----:R-:W1:Y:S01]  /*2ce0*/  @!P2 LDC.64 R42, c[0x0][0x5c0] ;  /* 0x00017000ff2aab82 */ /* 0x002e620000000a00 */
[----:B0-----:R-:W-:-:S04]  /*2cf0*/  @!P3 IADD3 R32, P4, P5, R16, R32, R15 ;  /* 0x000000201020b210 */ /* 0x001fc80007d9e00f */
[----:B------:R-:W-:Y:S02]  /*2d00*/  @!P3 IADD3.X R33, R25, R33, R12, P4, P5 ;  /* 0x000000211921b210 */ /* 0x000fe400027ea40c */
[----:B--2---:R-:W-:-:S04]  /*2d10*/  LOP3.LUT R28, R28, 0xff, RZ, 0xc0, !PT ;  /* 0x000000ff1c1c7812 */ /* 0x004fc800078ec0ff */
[----:B------:R-:W-:-:S05]  /*2d20*/  F2FP.F16.E4M3.UNPACK_B R28, R28 ;  /* 0x0000001cff1c723e */ /* 0x000fca00020006ff */
[----:B------:R-:W-:-:S05]  /*2d30*/  HADD2.F32 R28, -RZ, R28.H0_H0 ;  /* 0x2000001cff1c7230 */ /* 0x000fca0000004100 */
[----:B------:R-:W-:-:S04]  /*2d40*/  FMUL R28, R28, R7 ;  /* 0x000000071c1c7220 */ /* 0x000fc80000400000 */
[----:B------:R-:W-:-:S05]  /*2d50*/  FFMA R28, R81, R6, R28 ;  /* 0x00000006511c7223 */ /* 0x000fca000000001c */
[----:B------:R-:W-:Y:S02]  /*2d60*/  F2FP.SATFINITE.E4M3.F32.PACK_AB_MERGE_C R41, RZ, R28, RZ ;  /* 0x0000001cff29723e */ /* 0x000fe400048070ff */
[----:B------:R-:W-:-:S03]  /*2d70*/  PRMT R28, RZ, 0x7610, R28 ;  /* 0x00007610ff1c7816 */ /* 0x000fc6000000001c */
[----:B------:R0:W-:Y:S04]  /*2d80*/  @!P3 STG.E.U8 desc[UR18][R32.64], R41 ;  /* 0x000000292000b986 */ /* 0x0001e8000c101112 */
[----:B------:R-:W2:Y:S01]  /*2d90*/  @!P2 LDG.E.U8 R28, desc[UR18][R36.64+0x1] ;  /* 0x00000112241ca981 */ /* 0x000ea2000c1e1100 */
[----:B------:R-:W-:Y:S02]  /*2da0*/  ISETP.LT.OR P3, PT, R24, 0x9, !P1 ;  /* 0x000000091800780c */ /* 0x000fe40004f61670 */
[----:B-1----:R-:W-:-:S11]  /*2db0*/  @!P2 IADD3 R38, P4, P5, R16, R42, R15 ;  /* 0x0000002a1026a210 */ /* 0x002fd60007d9e00f */
[----:B0-----:R-:W0:Y:S01]  /*2dc0*/  @!P3 LDC.64 R32, c[0x0][0x5c0] ;  /* 0x00017000ff20bb82 */ /* 0x001e220000000a00 */
[----:B--2---:R-:W-:-:S04]  /*2dd0*/  LOP3.LUT R28, R28, 0xff, RZ, 0xc0, !PT ;  /* 0x000000ff1c1c7812 */ /* 0x004fc800078ec0ff */
[----:B------:R-:W-:-:S05]  /*2de0*/  F2FP.F16.E4M3.UNPACK_B R28, R28 ;  /* 0x0000001cff1c723e */ /* 0x000fca00020006ff */
[----:B------:R-:W-:-:S05]  /*2df0*/  HADD2.F32 R28, -RZ, R28.H0_H0 ;  /* 0x2000001cff1c7230 */ /* 0x000fca0000004100 */
[----:B------:R-:W-:Y:S01]  /*2e00*/  FMUL R39, R28, R7 ;  /* 0x000000071c277220 */ /* 0x000fe20000400000 */
[----:B------:R-:W-:-:S03]  /*2e10*/  PRMT R28, RZ, 0x7610, R28 ;  /* 0x00007610ff1c7816 */ /* 0x000fc6000000001c */
[----:B------:R-:W-:Y:S01]  /*2e20*/  FFMA R78, R78, R6, R39 ;  /* 0x000000064e4e7223 */ /* 0x000fe20000000027 */
[----:B------:R-:W-:-:S04]  /*2e30*/  @!P2 IADD3.X R39, R25, R43, R12, P4, P5 ;  /* 0x0000002b1927a210 */ /* 0x000fc800027ea40c */
[----:B------:R-:W-:-:S05]  /*2e40*/  F2FP.SATFINITE.E4M3.F32.PACK_AB_MERGE_C R41, RZ, R78, RZ ;  /* 0x0000004eff29723e */ /* 0x000fca00048070ff */
[----:B------:R1:W-:Y:S04]  /*2e50*/  @!P2 STG.E.U8 desc[UR18][R38.64+0x1], R41 ;  /* 0x000001292600a986 */ /* 0x0003e8000c101112 */
[----:B------:R-:W2:Y:S01]  /*2e60*/  @!P3 LDG.E.U8 R28, desc[UR18][R34.64+0x8] ;  /* 0x00000812221cb981 */ /* 0x000ea2000c1e1100 */
[----:B------:R-:W-:Y:S02]  /*2e70*/  ISETP.LT.OR P1, PT, R24, 0xa, !P1 ;  /* 0x0000000a1800780c */ /* 0x000fe40004f21670 */
[----:B0-----:R-:W-:-:S05]  /*2e80*/  @!P3 IADD3 R32, P2, R16, R32, RZ ;  /* 0x000000201020b210 */ /* 0x001fca0007f5e0ff */
[----:B------:R-:W-:-:S06]  /*2e90*/  @!P3 IMAD.X R33, R25, 0x1, R33, P2 ;  /* 0x000000011921b824 */ /* 0x000fcc00010e0621 */
[----:B------:R-:W0:Y:S01]  /*2ea0*/  @!P1 LDC.64 R42, c[0x0][0x5c0] ;  /* 0x00017000ff2a9b82 */ /* 0x000e220000000a00 */
[----:B--2---:R-:W-:-:S04]  /*2eb0*/  LOP3.LUT R28, R28, 0xff, RZ, 0xc0, !PT ;  /* 0x000000ff1c1c7812 */ /* 0x004fc800078ec0ff */
[----:B------:R-:W-:-:S05]  /*2ec0*/  F2FP.F16.E4M3.UNPACK_B R28, R28 ;  /* 0x0000001cff1c723e */ /* 0x000fca00020006ff */
[----:B------:R-:W-:-:S05]  /*2ed0*/  HADD2.F32 R28, -RZ, R28.H0_H0 ;  /* 0x2000001cff1c7230 */ /* 0x000fca0000004100 */
[----:B------:R-:W-:-:S04]  /*2ee0*/  FMUL R28, R28, R7 ;  /* 0x000000071c1c7220 */ /* 0x000fc80000400000 */
[----:B------:R-:W-:-:S05]  /*2ef0*/  FFMA R28, R79, R6, R28 ;  /* 0x000000064f1c7223 */ /* 0x000fca000000001c */
[----:B-1----:R-:W-:Y:S02]  /*2f00*/  F2FP.SATFINITE.E4M3.F32.PACK_AB_MERGE_C R41, RZ, R28, RZ ;  /* 0x0000001cff29723e */ /* 0x002fe400048070ff */
[----:B------:R-:W-:-:S03]  /*2f10*/  PRMT R28, RZ, 0x7610, R28 ;  /* 0x00007610ff1c7816 */ /* 0x000fc6000000001c */
[----:B------:R1:W-:Y:S04]  /*2f20*/  @!P3 STG.E.U8 desc[UR18][R32.64+0x8], R41 ;  /* 0x000008292000b986 */ /* 0x0003e8000c101112 */
[----:B------:R-:W2:Y:S01]  /*2f30*/  @!P1 LDG.E.U8 R28, desc[UR18][R34.64+0x9] ;  /* 0x00000912221c9981 */ /* 0x000ea2000c1e1100 */
[----:B------:R-:W-:Y:S02]  /*2f40*/  ISETP.LT.OR P2, PT, R24, 0x9, !P0 ;  /* 0x000000091800780c */ /* 0x000fe40004741670 */
[----:B0-----:R-:W-:-:S11]  /*2f50*/  @!P1 IADD3 R38, P3, R16, R42, RZ ;  /* 0x0000002a10269210 */ /* 0x001fd60007f7e0ff */
[----:B-1----:R-:W0:Y:S01]  /*2f60*/  @!P2 LDC.64 R32, c[0x0][0x5c0] ;  /* 0x00017000ff20ab82 */ /* 0x002e220000000a00 */
[----:B--2---:R-:W-:-:S04]  /*2f70*/  LOP3.LUT R28, R28, 0xff, RZ, 0xc0, !PT ;  /* 0x000000ff1c1c7812 */ /* 0x004fc800078ec0ff */
[----:B------:R-:W-:-:S05]  /*2f80*/  F2FP.F16.E4M3.UNPACK_B R28, R28 ;  /* 0x0000001cff1c723e */ /* 0x000fca00020006ff */
[----:B------:R-:W-:-:S05]  /*2f90*/  HADD2.F32 R28, -RZ, R28.H0_H0 ;  /* 0x2000001cff1c7230 */ /* 0x000fca0000004100 */
[----:B------:R-:W-:Y:S01]  /*2fa0*/  FMUL R39, R28, R7 ;  /* 0x000000071c277220 */ /* 0x000fe20000400000 */
[----:B------:R-:W-:-:S03]  /*2fb0*/  PRMT R28, RZ, 0x7610, R28 ;  /* 0x00007610ff1c7816 */ /* 0x000fc6000000001c */
[----:B------:R-:W-:Y:S01]  /*2fc0*/  FFMA R76, R76, R6, R39 ;  /* 0x000000064c4c7223 */ /* 0x000fe20000000027 */
[----:B------:R-:W-:-:S04]  /*2fd0*/  @!P1 IMAD.X R39, R25, 0x1, R43, P3 ;  /* 0x0000000119279824 */ /* 0x000fc800018e062b */
[----:B------:R-:W-:-:S05]  /*2fe0*/  F2FP.SATFINITE.E4M3.F32.PACK_AB_MERGE_C R41, RZ, R76, RZ ;  /* 0x0000004cff29723e */ /* 0x000fca00048070ff */
[----:B------:R1:W-:Y:S04]  /*2ff0*/  @!P1 STG.E.U8 desc[UR18][R38.64+0x9], R41 ;  /* 0x0000092926009986 */ /* 0x0003e8000c101112 */
[----:B------:R-:W2:Y:S01]  /*3000*/  @!P2 LDG.E.U8 R28, desc[UR18][R36.64+0x8] ;  /* 0x00000812241ca981 */ /* 0x000ea2000c1e1100 */
[----:B------:R-:W-:Y:S02]  /*3010*/  ISETP.LT.OR P1, PT, R24, 0xa, !P0 ;  /* 0x0000000a1800780c */ /* 0x000fe40004721670 */
[----:B0-----:R-:W-:-:S04]  /*3020*/  @!P2 IADD3 R32, P0, P3, R16, R32, R15 ;  /* 0x000000201020a210 */ /* 0x001fc80007b1e00f */
[----:B------:R-:W-:-:S07]  /*3030*/  @!P2 IADD3.X R33, R25, R33, R12, P0, P3 ;  /* 0x000000211921a210 */ /* 0x000fce00007e640c */
        /* <DEDUP_REMOVED lines=9> */
[----:B------:R0:W2:Y:S01]  /*30d0*/  @!P1 LDG.E.U8 R28, desc[UR18][R36.64+0x9] ;  /* 0x00000912241c9981 */ /* 0x0000a2000c1e1100 */
[----:B------:R-:W-:-:S05]  /*30e0*/  IADD3 R39, P0, R27, 0x80, RZ ;  /* 0x000000801b277810 */ /* 0x000fca0007f1e0ff */
[----:B------:R-:W-:Y:S01]  /*30f0*/  IMAD.X R34, RZ, RZ, R29, P0 ;  /* 0x000000ffff227224 */ /* 0x000fe200000e061d */
[----:B------:R-:W-:Y:S01]  /*3100*/  ISETP.GE.AND P0, PT, R26, 0x81, PT ;  /* 0x000000811a00780c */ /* 0x000fe20003f06270 */
[----:B-1----:R-:W-:Y:S01]  /*3110*/  IMAD.WIDE.U32 R32, R39, UR6, R30 ;  /* 0x0000000627207c25 */ /* 0x002fe2000f8e001e */
[----:B0-----:R-:W-:-:S03]  /*3120*/  @!P1 IADD3 R36, P4, P5, R16, R42, R15 ;  /* 0x0000002a10249210 */ /* 0x001fc60007d9e00f */
[----:B------:R-:W-:Y:S01]  /*3130*/  IMAD R34, R34, UR6, RZ ;  /* 0x0000000622227c24 */ /* 0x000fe2000f8e02ff */
[----:B------:R-:W-:Y:S02]  /*3140*/  ISETP.LT.OR P3, PT, R24, 0x1, !P0 ;  /* 0x000000011800780c */ /* 0x000fe40004761670 */
[----:B------:R-:W-:Y:S01]  /*3150*/  @!P1 IADD3.X R37, R25, R43, R12, P4, P5 ;  /* 0x0000002b19259210 */ /* 0x000fe200027ea40c */
[----:B------:R-:W-:Y:S01]  /*3160*/  IMAD R39, R39, UR7, R34 ;  /* 0x0000000727277c24 */ /* 0x000fe2000f8e0222 */
[----:B------:R-:W-:Y:S02]  /*3170*/  IADD3 R34, P2, R32, UR10, RZ ;  /* 0x0000000a20227c10 */ /* 0x000fe4000ff5e0ff */
        /* <DEDUP_REMOVED lines=12> */
[----:B------:R-:W3:Y:S01]  /*3240*/  @!P2 LDC.64 R42, c[0x0][0x5c0] ;  /* 0x00017000ff2aab82 */ /* 0x000ee20000000a00 */
[----:B0-----:R-:W-:-:S04]  /*3250*/  @!P3 IADD3 R32, P1, P4, R16, R32, R13 ;  /* 0x000000201020b210 */ /* 0x001fc80007c3e00d */
[----:B------:R-:W-:Y:S02]  /*3260*/  @!P3 IADD3.X R33, R25, R33, R10, P1, P4 ;  /* 0x000000211921b210 */ /* 0x000fe40000fe840a */
        /* <DEDUP_REMOVED lines=9> */
[----:B------:R-:W-:Y:S02]  /*3300*/  IADD3 R39, P1, R27, 0x88, RZ ;  /* 0x000000881b277810 */ /* 0x000fe40007f3e0ff */
[----:B---3--:R-:W-:-:S03]  /*3310*/  @!P2 IADD3 R38, P4, P5, R16, R42, R13 ;  /* 0x0000002a1026a210 */ /* 0x008fc60007d9e00d */
[----:B------:R-:W-:Y:S01]  /*3320*/  IMAD.X R36, RZ, RZ, R29, P1 ;  /* 0x000000ffff247224 */ /* 0x000fe200008e061d */
[----:B------:R-:W-:Y:S01]  /*3330*/  ISETP.GE.AND P1, PT, R26, 0x89, PT ;  /* 0x000000891a00780c */ /* 0x000fe20003f26270 */
[----:B0-----:R-:W-:-:S03]  /*3340*/  IMAD.WIDE.U32 R32, R39, UR6, R30 ;  /* 0x0000000627207c25 */ /* 0x001fc6000f8e001e */
[----:B------:R-:W-:Y:S01]  /*3350*/  ISETP.LT.OR P3, PT, R24, 0x1, !P1 ;  /* 0x000000011800780c */ /* 0x000fe20004f61670 */
[----:B------:R-:W-:-:S04]  /*3360*/  IMAD R36, R36, UR6, RZ ;  /* 0x0000000624247c24 */ /* 0x000fc8000f8e02ff */
[----:B------:R-:W-:Y:S01]  /*3370*/  IMAD R41, R39, UR7, R36 ;  /* 0x0000000727297c24 */ /* 0x000fe2000f8e0224 */
[----:B------:R-:W-:Y:S02]  /*3380*/  @!P2 IADD3.X R39, R25, R43, R10, P4, P5 ;  /* 0x0000002b1927a210 */ /* 0x000fe400027ea40a */
[----:B------:R-:W-:-:S05]  /*3390*/  IADD3 R36, P4, R32, UR10, RZ ;  /* 0x0000000a20247c10 */ /* 0x000fca000ff9e0ff */
[----:B------:R-:W0:Y:S01]  /*33a0*/  @!P3 LDC.64 R44, c[0x0][0x5c0] ;  /* 0x00017000ff2cbb82 */ /* 0x000e220000000a00 */
[----:B--2---:R-:W-:-:S04]  /*33b0*/  LOP3.LUT R28, R28, 0xff, RZ, 0xc0, !PT ;  /* 0x000000ff1c1c7812 */ /* 0x004fc800078ec0ff */
[----:B------:R-:W-:-:S05]  /*33c0*/  F2FP.F16.E4M3.UNPACK_B R28, R28 ;  /* 0x0000001cff1c723e */ /* 0x000fca00020006ff */
[----:B------:R-:W-:-:S05]  /*33d0*/  HADD2.F32 R28, -RZ, R28.H0_H0 ;  /* 0x2000001cff1c7230 */ /* 0x000fca0000004100 */
[----:B------:R-:W-:Y:S01]  /*33e0*/  FMUL R37, R28, R7 ;  /* 0x000000071c257220 */ /* 0x000fe20000400000 */
[----:B------:R-:W-:-:S03]  /*33f0*/  PRMT R28, RZ, 0x7610, R28 ;  /* 0x00007610ff1c7816 */ /* 0x000fc6000000001c */
[----:B------:R-:W-:-:S05]  /*3400*/  FFMA R37, R72, R6, R37 ;  /* 0x0000000648257223 */ /* 0x000fca0000000025 */
[----:B------:R-:W-:Y:S02]  /*3410*/  F2FP.SATFINITE.E4M3.F32.PACK_AB_MERGE_C R43, RZ, R37, RZ ;  /* 0x00000025ff2b723e */ /* 0x000fe400048070ff */
[----:B------:R-:W-:-:S03]  /*3420*/  IADD3.X R37, R33, UR11, R41, P4, !PT ;  /* 0x0000000b21257c10 */ /* 0x000fc6000a7fe429 */
[----:B------:R1:W-:Y:S04]  /*3430*/  @!P2 STG.E.U8 desc[UR18][R38.64+0x1], R43 ;  /* 0x0000012b2600a986 */ /* 0x0003e8000c101112 */
[----:B------:R-:W2:Y:S01]  /*3440*/  @!P3 LDG.E.U8 R28, desc[UR18][R36.64] ;  /* 0x00000012241cb981 */ /* 0x000ea2000c1e1100 */
[----:B------:R-:W-:Y:S02]  /*3450*/  @!P3 IADD3 R33, P4, P5, R15, R16, R13 ;  /* 0x000000100f21b210 */ /* 0x000fe40007d9e00d */
[----:B------:R-:W-:Y:S02]  /*3460*/  ISETP.LT.OR P2, PT, R24, 0x2, !P1 ;  /* 0x000000021800780c */ /* 0x000fe40004f41670 */
[----:B------:R-:W-:Y:S02]  /*3470*/  @!P3 IADD3.X R40, R12, R25, R10, P4, P5 ;  /* 0x000000190c28b210 */ /* 0x000fe400027ea40a */
[----:B0-----:R-:W-:-:S05]  /*3480*/  @!P3 IADD3 R32, P4, R33, R44, RZ ;  /* 0x0000002c2120b210 */ /* 0x001fca0007f9e0ff */
[----:B------:R-:W-:-:S04]  /*3490*/  @!P3 IMAD.X R33, R40, 0x1, R45, P4 ;  /* 0x000000012821b824 */ /* 0x000fc800020e062d */
[----:B------:R-:W0:Y:S01]  /*34a0*/  @!P2 LDC.64 R44, c[0x0][0x5c0] ;  /* 0x00017000ff2cab82 */ /* 0x000e220000000a00 */
        /* <DEDUP_REMOVED lines=8> */
[----:B------:R-:W3:Y:S01]  /*3530*/  @!P2 LDG.E.U8 R28, desc[UR18][R36.64+0x1] ;  /* 0x00000112241ca981 */ /* 0x000ee2000c1e1100 */
[----:B-1----:R-:W-:Y:S02]  /*3540*/  @!P2 IADD3 R43, P4, P5, R15, R16, R13 ;  /* 0x000000100f2ba210 */ /* 0x002fe40007d9e00d */
[----:B------:R-:W-:-:S13]  /*3550*/  ISETP.LT.OR P3, PT, R24, 0x9, !P0 ;  /* 0x000000091800780c */ /* 0x000fda0004761670 */
[----:B--2---:R-:W1:Y:S01]  /*3560*/  @!P3 LDC.64 R32, c[0x0][0x5c0] ;  /* 0x00017000ff20bb82 */ /* 0x004e620000000a00 */
[----:B---3--:R-:W-:-:S04]  /*3570*/  LOP3.LUT R28, R28, 0xff, RZ, 0xc0, !PT ;  /* 0x000000ff1c1c7812 */ /* 0x008fc800078ec0ff */
[----:B------:R-:W-:-:S05]  /*3580*/  F2FP.F16.E4M3.UNPACK_B R28, R28 ;  /* 0x0000001cff1c723e */ /* 0x000fca00020006ff */
[----:B------:R-:W-:-:S05]  /*3590*/  HADD2.F32 R28, -RZ, R28.H0_H0 ;  /* 0x2000001cff1c7230 */ /* 0x000fca0000004100 */
[----:B------:R-:W-:Y:S01]  /*35a0*/  FMUL R39, R28, R7 ;  /* 0x000000071c277220 */ /* 0x000fe20000400000 */
[----:B------:R-:W-:Y:S02]  /*35b0*/  @!P2 IADD3.X R28, R12, R25, R10, P4, P5 ;  /* 0x000000190c1ca210 */ /* 0x000fe400027ea40a */
[----:B0-----:R-:W-:Y:S01]  /*35c0*/  @!P2 IADD3 R38, P4, R43, R44, RZ ;  /* 0x0000002c2b26a210 */ /* 0x001fe20007f9e0ff */
[----:B------:R-:W-:-:S04]  /*35d0*/  FFMA R70, R70, R6, R39 ;  /* 0x0000000646467223 */ /* 0x000fc80000000027 */
[----:B------:R-:W-:Y:S01]  /*35e0*/  @!P2 IMAD.X R39, R28, 0x1, R45, P4 ;  /* 0x000000011c27a824 */ /* 0x000fe200020e062d */
[----:B------:R-:W-:Y:S02]  /*35f0*/  F2FP.SATFINITE.E4M3.F32.PACK_AB_MERGE_C R41, RZ, R70, RZ ;  /* 0x00000046ff29723e */ /* 0x000fe400048070ff */
[----:B------:R-:W-:-:S03]  /*3600*/  PRMT R28, RZ, 0x7610, R28 ;  /* 0x00007610ff1c7816 */ /* 0x000fc6000000001c */
[----:B------:R0:W-:Y:S04]  /*3610*/  @!P2 STG.E.U8 desc[UR18][R38.64+0x1], R41 ;  /* 0x000001292600a986 */ /* 0x0001e8000c101112 */
[----:B------:R-:W2:Y:S01]  /*3620*/  @!P3 LDG.E.U8 R28, desc[UR18][R34.64+0x8] ;  /* 0x00000812221cb981 */ /* 0x000ea2000c1e1100 */
[----:B------:R-:W-:Y:S02]  /*3630*/  ISETP.LT.OR P0, PT, R24, 0xa, !P0 ;  /* 0x0000000a1800780c */ /* 0x000fe40004701670 */
[----:B-1----:R-:W-:-:S04]  /*3640*/  @!P3 IADD3 R32, P2, P4, R16, R32, R13 ;  /* 0x000000201020b210 */ /* 0x002fc80007c5e00d */
[----:B------:R-:W-:-:S07]  /*3650*/  @!P3 IADD3.X R33, R25, R33, R10, P2, P4 ;  /* 0x000000211921b210 */ /* 0x000fce00017e840a */
[----:B------:R-:W1:Y:S01]  /*3660*/  @!P0 LDC.64 R42, c[0x0][0x5c0] ;  /* 0x00017000ff2a8b82 */ /* 0x000e620000000a00 */
[----:B--2---:R-:W-:-:S04]  /*3670*/  LOP3.LUT R28, R28, 0xff, RZ, 0xc0, !PT ;  /* 0x000000ff1c1c7812 */ /* 0x004fc800078ec0ff */
[----:B------:R-:W-:-:S05]  /*3680*/  F2FP.F16.E4M3.UNPACK_B R28, R28 ;  /* 0x0000001cff1c723e */ /* 0x000fca00020006ff */
[----:B------:R-:W-:-:S05]  /*3690*/  HADD2.F32 R28, -RZ, R28.H0_H0 ;  /* 0x2000001cff1c7230 */ /* 0x000fca0000004100 */
[----:B------:R-:W-:-:S04]  /*36a0*/  FMUL R28, R28, R7 ;  /* 0x000000071c1c7220 */ /* 0x000fc80000400000 */
[----:B------:R-:W-:-:S05]  /*36b0*/  FFMA R28, R71, R6, R28 ;  /* 0x00000006471c7223 */ /* 0x000fca000000001c */
[----:B0-----:R-:W-:Y:S02]  /*36c0*/  F2FP.SATFINITE.E4M3.F32.PACK_AB_MERGE_C R41, RZ, R28, RZ ;  /* 0x0000001cff29723e */ /* 0x001fe400048070ff */
[----:B------:R-:W-:-:S03]  /*36d0*/  PRMT R28, RZ, 0x7610, R28 ;  /* 0x00007610ff1c7816 */ /* 0x000fc6000000001c */
[----:B------:R0:W-:Y:S04]  /*36e0*/  @!P3 STG.E.U8 desc[UR18][R32.64+0x8], R41 ;  /* 0x000008292000b986 */ /* 0x0001e8000c101112 */
[----:B------:R2:W3:Y:S01]  /*36f0*/  @!P0 LDG.E.U8 R28, desc[UR18][R34.64+0x9] ;  /* 0x00000912221c8981 */ /* 0x0004e2000c1e1100 */
[----:B------:R-:W-:Y:S02]  /*3700*/  ISETP.LT.OR P2, PT, R24, 0x9, !P1 ;  /* 0x000000091800780c */ /* 0x000fe40004f41670 */
[----:B-1----:R-:W-:-:S11]  /*3710*/  @!P0 IADD3 R38, P3, P4, R16, R42, R13 ;  /* 0x0000002a10268210 */ /* 0x002fd60007c7e00d */
[----:B--2---:R-:W1:Y:S01]  /*3720*/  @!P2 LDC.64 R34, c[0x0][0x5c0] ;  /* 0x00017000ff22ab82 */ /* 0x004e620000000a00 */
[----:B---3--:R-:W-:-:S04]  /*3730*/  LOP3.LUT R28, R28, 0xff, RZ, 0xc0, !PT ;  /* 0x000000ff1c1c7812 */ /* 0x008fc800078ec0ff */
[----:B------:R-:W-:-:S05]  /*3740*/  F2FP.F16.E4M3.UNPACK_B R28, R28 ;  /* 0x0000001cff1c723e */ /* 0x000fca00020006ff */
[----:B------:R-:W-:-:S05]  /*3750*/  HADD2.F32 R28, -RZ, R28.H0_H0 ;  /* 0x2000001cff1c7230 */ /* 0x000fca0000004100 */
[----:B------:R-:W-:Y:S01]  /*3760*/  FMUL R39, R28, R7 ;  /* 0x000000071c277220 */ /* 0x000fe20000400000 */
[----:B------:R-:W-:-:S03]  /*3770*/  PRMT R28, RZ, 0x7610, R28 ;  /* 0x00007610ff1c7816 */ /* 0x000fc6000000001c */
[----:B------:R-:W-:Y:S01]  /*3780*/  FFMA R68, R68, R6, R39 ;  /* 0x0000000644447223 */ /* 0x000fe20000000027 */
[----:B------:R-:W-:-:S04]  /*3790*/  @!P0 IADD3.X R39, R25, R43, R10, P3, P4 ;  /* 0x0000002b19278210 */ /* 0x000fc80001fe840a */
[----:B0-----:R-:W-:-:S05]  /*37a0*/  F2FP.SATFINITE.E4M3.F32.PACK_AB_MERGE_C R41, RZ, R68, RZ ;  /* 0x00000044ff29723e */ /* 0x001fca00048070ff */
[----:B------:R0:W-:Y:S04]  /*37b0*/  @!P0 STG.E.U8 desc[UR18][R38.64+0x9], R41 ;  /* 0x0000092926008986 */ /* 0x0001e8000c101112 */
[----:B------:R-:W2:Y:S01]  /*37c0*/  @!P2 LDG.E.U8 R28, desc[UR18][R36.64+0x8] ;  /* 0x00000812241ca981 */ /* 0x000ea2000c1e1100 */
[----:B------:R-:W-:Y:S02]  /*37d0*/  @!P2 IADD3 R33, P0, P3, R15, R16, R13 ;  /* 0x000000100f21a210 */ /* 0x000fe40007b1e00d */
[----:B------:R-:W-:Y:S02]  /*37e0*/  ISETP.LT.OR P1, PT, R24, 0xa, !P1 ;  /* 0x0000000a1800780c */ /* 0x000fe40004f21670 */
[----:B-1----:R-:W-:Y:S02]  /*37f0*/  @!P2 IADD3 R32, P4, R33, R34, RZ ;  /* 0x000000222120a210 */ /* 0x002fe40007f9e0ff */
[----:B------:R-:W-:-:S05]  /*3800*/  @!P2 IADD3.X R34, R12, R25, R10, P0, P3 ;  /* 0x000000190c22a210 */ /* 0x000fca00007e640a */
[----:B------:R-:W-:-:S04]  /*3810*/  @!P2 IMAD.X R33, R34, 0x1, R35, P4 ;  /* 0x000000012221a824 */ /* 0x000fc800020e0623 */
        /* <DEDUP_REMOVED lines=9> */
[----:B------:R1:W2:Y:S01]  /*38b0*/  @!P1 LDG.E.U8 R28, desc[UR18][R36.64+0x9] ;  /* 0x00000912241c9981 */ /* 0x0002a2000c1e1100 */
[----:B------:R-:W-:Y:S02]  /*38c0*/  IADD3 R39, P0, R27, 0x100, RZ ;  /* 0x000001001b277810 */ /* 0x000fe40007f1e0ff */
[----:B------:R-:W-:-:S04]  /*38d0*/  @!P1 IADD3 R43, P4, P5, R15, R16, R13 ;  /* 0x000000100f2b9210 */ /* 0x000fc80007d9e00d */
[----:B------:R-:W-:Y:S01]  /*38e0*/  @!P1 IADD3.X R38, R12, R25, R10, P4, P5 ;  /* 0x000000190c269210 */ /* 0x000fe200027ea40a */
[----:B0-----:R-:W-:Y:S01]  /*38f0*/  IMAD.WIDE.U32 R32, R39, UR6, R30 ;  /* 0x0000000627207c25 */ /* 0x001fe2000f8e001e */
[----:B-1----:R-:W-:Y:S02]  /*3900*/  @!P1 IADD3 R36, P3, R43, R44, RZ ;  /* 0x0000002c2b249210 */ /* 0x002fe40007f7e0ff */
[----:B------:R-:W-:-:S03]  /*3910*/  IADD3 R34, P4, R32, UR10, RZ ;  /* 0x0000000a20227c10 */ /* 0x000fc6000ff9e0ff */
[----:B------:R-:W-:Y:S01]  /*3920*/  @!P1 IMAD.X R37, R38, 0x1, R45, P3 ;  /* 0x0000000126259824 */ /* 0x000fe200018e062d */
[----:B--2---:R-:W-:-:S04]  /*3930*/  LOP3.LUT R28, R28, 0xff, RZ, 0xc0, !PT ;  /* 0x000000ff1c1c7812 */ /* 0x004fc800078ec0ff */
[----:B------:R-:W-:-:S05]  /*3940*/  F2FP.F16.E4M3.UNPACK_B R28, R28 ;  /* 0x0000001cff1c723e */ /* 0x000fca00020006ff */
[----:B------:R-:W-:-:S05]  /*3950*/  HADD2.F32 R28, -RZ, R28.H0_H0 ;  /* 0x2000001cff1c7230 */ /* 0x000fca0000004100 */
[----:B------:R-:W-:Y:S01]  /*3960*/  FMUL R35, R28, R7 ;  /* 0x000000071c237220 */ /* 0x000fe20000400000 */
[----:B------:R-:W-:Y:S01]  /*3970*/  IMAD.X R28, RZ, RZ, R29, P0 ;  /* 0x000000ffff1c7224 */ /* 0x000fe200000e061d */
[----:B------:R-:W-:Y:S02]  /*3980*/  ISETP.GE.AND P0, PT, R26, 0x101, PT ;  /* 0x000001011a00780c */ /* 0x000fe40003f06270 */
[----:B------:R-:W-:Y:S01]  /*3990*/  FFMA R35, R66, R6, R35 ;  /* 0x0000000642237223 */ /* 0x000fe20000000023 */
[----:B------:R-:W-:Y:S01]  /*39a0*/  IMAD R28, R28, UR6, RZ ;  /* 0x000000061c1c7c24 */ /* 0x000fe2000f8e02ff */
[----:B------:R-:W-:-:S03]  /*39b0*/  ISETP.LT.OR P2, PT, R24, 0x1, !P0 ;  /* 0x000000011800780c */ /* 0x000fc60004741670 */
[--C-:B------:R-:W-:Y:S01]  /*39c0*/  IMAD R39, R39, UR7, R28.reuse ;  /* 0x0000000727277c24 */ /* 0x100fe2000f8e021c */
[----:B------:R-:W-:Y:S02]  /*39d0*/  F2FP.SATFINITE.E4M3.F32.PACK_AB_MERGE_C R41, RZ, R35, RZ ;  /* 0x00000023ff29723e */ /* 0x000fe400048070ff */
[----:B------:R-:W-:Y:S02]  /*39e0*/  PRMT R28, RZ, 0x7610, R28 ;  /* 0x00007610ff1c7816 */ /* 0x000fe4000000001c */
[----:B------:R-:W-:Y:S01]  /*39f0*/  IADD3.X R35, R33, UR11, R39, P4, !PT ;  /* 0x0000000b21237c10 */ /* 0x000fe2000a7fe427 */
[----:B------:R0:W-:Y:S04]  /*3a00*/  @!P1 STG.E.U8 desc[UR18][R36.64+0x9], R41 ;  /* 0x0000092924009986 */ /* 0x0001e8000c101112 */
[----:B------:R-:W2:Y:S01]  /*3a10*/  @!P2 LDG.E.U8 R28, desc[UR18][R34.64] ;  /* 0x00000012221ca981 */ /* 0x000ea2000c1e1100 */
[----:B------:R-:W1:Y:S01]  /*3a20*/  @!P2 LDC.64 R32, c[0x0][0x5c0] ;  /* 0x00017000ff20ab82 */ /* 0x000e620000000a00 */
[----:B------:R-:W-:-:S13]  /*3a30*/  ISETP.LT.OR P3, PT, R24, 0x2, !P0 ;  /* 0x000000021800780c */ /* 0x000fda0004761670 */
[----:B------:R-:W3:Y:S01]  /*3a40*/  @!P3 LDC.64 R42, c[0x0][0x5c0] ;  /* 0x00017000ff2abb82 */ /* 0x000ee20000000a00 */
[----:B-1----:R-:W-:-:S04]  /*3a50*/  @!P2 IADD3 R32, P1, P4, R16, R32, R14 ;  /* 0x000000201020a210 */ /* 0x002fc80007c3e00e */
[----:B------:R-:W-:Y:S02]  /*3a60*/  @!P2 IADD3.X R33, R25, R33, R11, P1, P4 ;  /* 0x000000211921a210 */ /* 0x000fe40000fe840b */
        /* <DEDUP_REMOVED lines=124> */
[----:B------:R-:W-:Y:S01]  /*4230*/  @!P2 IMAD.MOV.U32 R32, RZ, RZ, R16 ;  /* 0x000000ffff20a224 */ /* 0x000fe200078e0010 */
[----:B------:R-:W-:Y:S01]  /*4240*/  ISETP.LT.OR P3, PT, R24, 0x2, !P0 ;  /* 0x000000021800780c */ /* 0x000fe20004761670 */
[----:B------:R-:W-:-:S02]  /*4250*/  @!P2 IMAD.MOV.U32 R33, RZ, RZ, R25 ;  /* 0x000000ffff21a224 */ /* 0x000fc400078e0019 */
[----:B------:R-:W-:-:S04]  /*4260*/  @!P2 IMAD.WIDE.U32 R32, R8, 0x180, R32 ;  /* 0x000001800820a825 */ /* 0x000fc800078e0020 */
[----:B0-----:R-:W-:-:S06]  /*4270*/  @!P2 IMAD R36, R9, 0x180, RZ ;  /* 0x000001800924a824 */ /* 0x001fcc00078e02ff */
[----:B------:R-:W0:Y:S01]  /*4280*/  @!P3 LDC.64 R40, c[0x0][0x5c0] ;  /* 0x00017000ff28bb82 */ /* 0x000e220000000a00 */
[----:B-1----:R-:W-:-:S04]  /*4290*/  @!P2 IADD3 R32, P1, R32, R38, RZ ;  /* 0x000000262020a210 */ /* 0x002fc80007f3e0ff */
[----:B------:R-:W-:Y:S02]  /*42a0*/  @!P2 IADD3.X R33, R39, R33, R36, P1, !PT ;  /* 0x000000212721a210 */ /* 0x000fe40000ffe424 */
        /* <DEDUP_REMOVED lines=9> */
[----:B------:R-:W-:-:S05]  /*4340*/  IADD3 R37, P1, R27, 0x188, RZ ;  /* 0x000001881b257810 */ /* 0x000fca0007f3e0ff */
[----:B------:R-:W-:Y:S01]  /*4350*/  IMAD.WIDE.U32 R30, R37, UR6, R30 ;  /* 0x00000006251e7c25 */ /* 0x000fe2000f8e001e */
[----:B--2---:R-:W-:-:S04]  /*4360*/  LOP3.LUT R28, R28, 0xff, RZ, 0xc0, !PT ;  /* 0x000000ff1c1c7812 */ /* 0x004fc800078ec0ff */
[----:B------:R-:W-:-:S05]  /*4370*/  F2FP.F16.E4M3.UNPACK_B R28, R28 ;  /* 0x0000001cff1c723e */ /* 0x000fca00020006ff */
[----:B------:R-:W-:-:S05]  /*4380*/  HADD2.F32 R28, -RZ, R28.H0_H0 ;  /* 0x2000001cff1c7230 */ /* 0x000fca0000004100 */
[----:B------:R-:W-:Y:S01]  /*4390*/  FMUL R27, R28, R7 ;  /* 0x000000071c1b7220 */ /* 0x000fe20000400000 */
[----:B------:R-:W-:Y:S01]  /*43a0*/  IMAD.X R28, RZ, RZ, R29, P1 ;  /* 0x000000ffff1c7224 */ /* 0x000fe200008e061d */
[----:B------:R-:W-:Y:S01]  /*43b0*/  ISETP.GE.AND P1, PT, R26, 0x189, PT ;  /* 0x000001891a00780c */ /* 0x000fe20003f26270 */
[----:B------:R-:W-:Y:S02]  /*43c0*/  @!P3 IMAD.MOV.U32 R26, RZ, RZ, R16 ;  /* 0x000000ffff1ab224 */ /* 0x000fe400078e0010 */
[----:B------:R-:W-:Y:S01]  /*43d0*/  FFMA R56, R56, R6, R27 ;  /* 0x0000000638387223 */ /* 0x000fe2000000001b */
[----:B------:R-:W-:Y:S01]  /*43e0*/  @!P3 IMAD.MOV.U32 R27, RZ, RZ, R25 ;  /* 0x000000ffff1bb224 */ /* 0x000fe200078e0019 */
[----:B------:R-:W-:Y:S01]  /*43f0*/  ISETP.LT.OR P2, PT, R24, 0x1, !P1 ;  /* 0x000000011800780c */ /* 0x000fe20004f41670 */
[----:B------:R-:W-:Y:S02]  /*4400*/  IMAD R28, R28, UR6, RZ ;  /* 0x000000061c1c7c24 */ /* 0x000fe4000f8e02ff */
[----:B------:R-:W-:Y:S01]  /*4410*/  @!P3 IMAD.WIDE.U32 R26, R8, 0x180, R26 ;  /* 0x00000180081ab825 */ /* 0x000fe200078e001a */
[----:B-1----:R-:W-:-:S03]  /*4420*/  F2FP.SATFINITE.E4M3.F32.PACK_AB_MERGE_C R33, RZ, R56, RZ ;  /* 0x00000038ff21723e */ /* 0x002fc600048070ff */
[----:B------:R-:W-:Y:S01]  /*4430*/  @!P3 IMAD R29, R9, 0x180, RZ ;  /* 0x00000180091db824 */ /* 0x000fe200078e02ff */
[----:B0-----:R-:W-:Y:S01]  /*4440*/  @!P3 IADD3 R26, P5, R26, R40, RZ ;  /* 0x000000281a1ab210 */ /* 0x001fe20007fbe0ff */
[----:B------:R-:W-:Y:S01]  /*4450*/  IMAD R37, R37, UR7, R28 ;  /* 0x0000000725257c24 */ /* 0x000fe2000f8e021c */
[----:B------:R-:W-:Y:S02]  /*4460*/  IADD3 R28, P4, R30, UR10, RZ ;  /* 0x0000000a1e1c7c10 */ /* 0x000fe4000ff9e0ff */
[----:B------:R-:W-:Y:S01]  /*4470*/  @!P3 IADD3.X R27, R41, R27, R29, P5, !PT ;  /* 0x0000001b291bb210 */ /* 0x000fe20002ffe41d */
[----:B------:R-:W0:Y:S01]  /*4480*/  @!P2 LDC.64 R38, c[0x0][0x5c0] ;  /* 0x00017000ff26ab82 */ /* 0x000e220000000a00 */
[----:B------:R-:W-:Y:S02]  /*4490*/  PRMT R30, RZ, 0x7610, R30 ;  /* 0x00007610ff1e7816 */ /* 0x000fe4000000001e */
[----:B------:R-:W-:Y:S01]  /*44a0*/  IADD3.X R29, R31, UR11, R37, P4, !PT ;  /* 0x0000000b1f1d7c10 */ /* 0x000fe2000a7fe425 */
[----:B------:R1:W-:Y:S04]  /*44b0*/  @!P3 STG.E.U8 desc[UR18][R26.64+0x1], R33 ;  /* 0x000001211a00b986 */ /* 0x0003e8000c101112 */
[----:B------:R-:W2:Y:S01]  /*44c0*/  @!P2 LDG.E.U8 R30, desc[UR18][R28.64] ;  /* 0x000000121c1ea981 */ /* 0x000ea2000c1e1100 */
[----:B------:R-:W-:Y:S01]  /*44d0*/  @!P2 IMAD R37, R9, 0x180, RZ ;  /* 0x000001800925a824 */ /* 0x000fe200078e02ff */
[----:B------:R-:W-:Y:S01]  /*44e0*/  ISETP.LT.OR P3, PT, R24, 0x2, !P1 ;  /* 0x000000021800780c */ /* 0x000fe20004f61670 */
[----:B-1----:R-:W-:-:S02]  /*44f0*/  @!P2 IMAD.MOV.U32 R26, RZ, RZ, R16 ;  /* 0x000000ffff1aa224 */ /* 0x002fc400078e0010 */
[----:B------:R-:W-:-:S10]  /*4500*/  @!P2 IMAD.MOV.U32 R27, RZ, RZ, R25 ;  /* 0x000000ffff1ba224 */ /* 0x000fd400078e0019 */
[----:B------:R-:W1:Y:S01]  /*4510*/  @!P3 LDC.64 R40, c[0x0][0x5c0] ;  /* 0x00017000ff28bb82 */ /* 0x000e620000000a00 */
[----:B--2---:R-:W-:-:S04]  /*4520*/  LOP3.LUT R30, R30, 0xff, RZ, 0xc0, !PT ;  /* 0x000000ff1e1e7812 */ /* 0x004fc800078ec0ff */
[----:B------:R-:W-:-:S05]  /*4530*/  F2FP.F16.E4M3.UNPACK_B R30, R30 ;  /* 0x0000001eff1e723e */ /* 0x000fca00020006ff */
[----:B------:R-:W-:Y:S02]  /*4540*/  HADD2.F32 R32, -RZ, R30.H0_H0 ;  /* 0x2000001eff207230 */ /* 0x000fe40000004100 */
[----:B------:R-:W-:-:S04]  /*4550*/  @!P2 IMAD.WIDE.U32 R30, R8, 0x180, R26 ;  /* 0x00000180081ea825 */ /* 0x000fc800078e001a */
[----:B------:R-:W-:Y:S01]  /*4560*/  FMUL R32, R32, R7 ;  /* 0x0000000720207220 */ /* 0x000fe20000400000 */
[----:B------:R-:W-:Y:S01]  /*4570*/  @!P2 IMAD.IADD R37, R31, 0x1, R37 ;  /* 0x000000011f25a824 */ /* 0x000fe200078e0225 */
[----:B0-----:R-:W-:Y:S02]  /*4580*/  @!P2 IADD3 R26, P4, P5, R30, R38, R15 ;  /* 0x000000261e1aa210 */ /* 0x001fe40007d9e00f */
[----:B------:R-:W-:Y:S01]  /*4590*/  FFMA R32, R57, R6, R32 ;  /* 0x0000000639207223 */ /* 0x000fe20000000020 */
[----:B------:R-:W-:Y:S02]  /*45a0*/  PRMT R30, RZ, 0x7610, R30 ;  /* 0x00007610ff1e7816 */ /* 0x000fe4000000001e */
[----:B------:R-:W-:Y:S02]  /*45b0*/  @!P2 IADD3.X R27, R37, R39, R12, P4, P5 ;  /* 0x00000027251ba210 */ /* 0x000fe400027ea40c */
[----:B------:R-:W-:-:S05]  /*45c0*/  F2FP.SATFINITE.E4M3.F32.PACK_AB_MERGE_C R37, RZ, R32, RZ ;  /* 0x00000020ff25723e */ /* 0x000fca00048070ff */
[----:B------:R0:W-:Y:S04]  /*45d0*/  @!P2 STG.E.U8 desc[UR18][R26.64], R37 ;  /* 0x000000251a00a986 */ /* 0x0001e8000c101112 */
[----:B------:R-:W2:Y:S01]  /*45e0*/  @!P3 LDG.E.U8 R30, desc[UR18][R28.64+0x1] ;  /* 0x000001121c1eb981 */ /* 0x000ea2000c1e1100 */
[----:B------:R-:W-:Y:S01]  /*45f0*/  @!P3 IMAD R39, R9, 0x180, RZ ;  /* 0x000001800927b824 */ /* 0x000fe200078e02ff */
[----:B------:R-:W-:Y:S01]  /*4600*/  ISETP.LT.OR P2, PT, R24, 0x9, !P0 ;  /* 0x000000091800780c */ /* 0x000fe20004741670 */
[----:B0-----:R-:W-:Y:S02]  /*4610*/  @!P3 IMAD.MOV.U32 R26, RZ, RZ, R16 ;  /* 0x000000ffff1ab224 */ /* 0x001fe400078e0010 */
[----:B------:R-:W-:-:S10]  /*4620*/  @!P3 IMAD.MOV.U32 R27, RZ, RZ, R25 ;  /* 0x000000ffff1bb224 */ /* 0x000fd400078e0019 */
[----:B------:R-:W0:Y:S01]  /*4630*/  @!P2 LDC.64 R36, c[0x0][0x5c0] ;  /* 0x00017000ff24ab82 */ /* 0x000e220000000a00 */
[----:B--2---:R-:W-:-:S04]  /*4640*/  LOP3.LUT R30, R30, 0xff, RZ, 0xc0, !PT ;  /* 0x000000ff1e1e7812 */ /* 0x004fc800078ec0ff */
[----:B------:R-:W-:-:S05]  /*4650*/  F2FP.F16.E4M3.UNPACK_B R30, R30 ;  /* 0x0000001eff1e723e */ /* 0x000fca00020006ff */
[----:B------:R-:W-:Y:S02]  /*4660*/  HADD2.F32 R32, -RZ, R30.H0_H0 ;  /* 0x2000001eff207230 */ /* 0x000fe40000004100 */
[----:B------:R-:W-:-:S04]  /*4670*/  @!P3 IMAD.WIDE.U32 R30, R8, 0x180, R26 ;  /* 0x00000180081eb825 */ /* 0x000fc800078e001a */
[----:B------:R-:W-:Y:S01]  /*4680*/  FMUL R33, R32, R7 ;  /* 0x0000000720217220 */ /* 0x000fe20000400000 */
[----:B------:R-:W-:Y:S01]  /*4690*/  @!P3 IMAD.IADD R39, R31, 0x1, R39 ;  /* 0x000000011f27b824 */ /* 0x000fe200078e0227 */
[----:B-1----:R-:W-:Y:S02]  /*46a0*/  @!P3 IADD3 R30, P4, P5, R30, R40, R15 ;  /* 0x000000281e1eb210 */ /* 0x002fe40007d9e00f */
[----:B------:R-:W-:Y:S01]  /*46b0*/  FFMA R33, R22, R6, R33 ;  /* 0x0000000616217223 */ /* 0x000fe20000000021 */
[----:B------:R-:W-:Y:S02]  /*46c0*/  PRMT R22, RZ, 0x7610, R22 ;  /* 0x00007610ff167816 */ /* 0x000fe40000000016 */
[----:B------:R-:W-:Y:S02]  /*46d0*/  @!P3 IADD3.X R31, R39, R41, R12, P4, P5 ;  /* 0x00000029271fb210 */ /* 0x000fe400027ea40c */
[----:B------:R-:W-:-:S05]  /*46e0*/  F2FP.SATFINITE.E4M3.F32.PACK_AB_MERGE_C R33, RZ, R33, RZ ;  /* 0x00000021ff21723e */ /* 0x000fca00048070ff */
[----:B------:R1:W-:Y:S04]  /*46f0*/  @!P3 STG.E.U8 desc[UR18][R30.64+0x1], R33 ;  /* 0x000001211e00b986 */ /* 0x0003e8000c101112 */
[----:B------:R-:W2:Y:S01]  /*4700*/  @!P2 LDG.E.U8 R22, desc[UR18][R34.64+0x8] ;  /* 0x000008122216a981 */ /* 0x000ea2000c1e1100 */
[----:B------:R-:W-:Y:S01]  /*4710*/  @!P2 IMAD.MOV.U32 R26, RZ, RZ, R16 ;  /* 0x000000ffff1aa224 */ /* 0x000fe200078e0010 */
[----:B------:R-:W-:Y:S01]  /*4720*/  ISETP.LT.OR P0, PT, R24, 0xa, !P0 ;  /* 0x0000000a1800780c */ /* 0x000fe20004701670 */
[----:B------:R-:W-:Y:S02]  /*4730*/  @!P2 IMAD.MOV.U32 R27, RZ, RZ, R25 ;  /* 0x000000ffff1ba224 */ /* 0x000fe400078e0019 */
[----:B------:R-:W-:-:S03]  /*4740*/  @!P2 IMAD.WIDE.U32 R26, R8, 0x180, R26 ;  /* 0x00000180081aa825 */ /* 0x000fc600078e001a */
[----:B0-----:R-:W-:Y:S02]  /*4750*/  @!P2 IADD3 R26, P3, R26, R36, RZ ;  /* 0x000000241a1aa210 */ /* 0x001fe40007f7e0ff */
[----:B--2---:R-:W-:-:S04]  /*4760*/  LOP3.LUT R22, R22, 0xff, RZ, 0xc0, !PT ;  /* 0x000000ff16167812 */ /* 0x004fc800078ec0ff */
[----:B------:R-:W-:-:S05]  /*4770*/  F2FP.F16.E4M3.UNPACK_B R22, R22 ;  /* 0x00000016ff16723e */ /* 0x000fca00020006ff */
[----:B------:R-:W-:-:S05]  /*4780*/  HADD2.F32 R22, -RZ, R22.H0_H0 ;  /* 0x20000016ff167230 */ /* 0x000fca0000004100 */
[----:B------:R-:W-:-:S04]  /*4790*/  FMUL R22, R22, R7 ;  /* 0x0000000716167220 */ /* 0x000fc80000400000 */
[----:B------:R-:W-:Y:S01]  /*47a0*/  FFMA R22, R21, R6, R22 ;  /* 0x0000000615167223 */ /* 0x000fe20000000016 */
[----:B------:R-:W-:-:S04]  /*47b0*/  @!P2 IMAD R21, R9, 0x180, RZ ;  /* 0x000001800915a824 */ /* 0x000fc800078e02ff */
[----:B-1----:R-:W-:Y:S02]  /*47c0*/  F2FP.SATFINITE.E4M3.F32.PACK_AB_MERGE_C R33, RZ, R22, RZ ;  /* 0x00000016ff21723e */ /* 0x002fe400048070ff */
[--C-:B------:R-:W-:Y:S02]  /*47d0*/  @!P2 IADD3.X R27, R37, R27, R21.reuse, P3, !PT ;  /* 0x0000001b251ba210 */ /* 0x100fe40001ffe415 */
[----:B------:R-:W-:Y:S01]  /*47e0*/  PRMT R21, RZ, 0x7610, R21 ;  /* 0x00007610ff157816 */ /* 0x000fe20000000015 */
[----:B------:R-:W0:Y:S02]  /*47f0*/  @!P0 LDC.64 R36, c[0x0][0x5c0] ;  /* 0x00017000ff248b82 */ /* 0x000e240000000a00 */
[----:B------:R1:W-:Y:S04]  /*4800*/  @!P2 STG.E.U8 desc[UR18][R26.64+0x8], R33 ;  /* 0x000008211a00a986 */ /* 0x0003e8000c101112 */
[----:B------:R2:W3:Y:S01]  /*4810*/  @!P0 LDG.E.U8 R21, desc[UR18][R34.64+0x9] ;  /* 0x0000091222158981 */ /* 0x0004e2000c1e1100 */
[----:B------:R-:W-:Y:S01]  /*4820*/  ISETP.LT.OR P2, PT, R24, 0x9, !P1 ;  /* 0x000000091800780c */ /* 0x000fe20004f41670 */
[----:B-1----:R-:W-:-:S02]  /*4830*/  @!P0 IMAD.MOV.U32 R26, RZ, RZ, R16 ;  /* 0x000000ffff1a8224 */ /* 0x002fc400078e0010 */
[----:B------:R-:W-:Y:S02]  /*4840*/  @!P0 IMAD.MOV.U32 R27, RZ, RZ, R25 ;  /* 0x000000ffff1b8224 */ /* 0x000fe400078e0019 */
[----:B------:R-:W-:-:S08]  /*4850*/  @!P0 IMAD.WIDE.U32 R30, R8, 0x180, R26 ;  /* 0x00000180081e8825 */ /* 0x000fd000078e001a */
[----:B--2---:R-:W1:Y:S01]  /*4860*/  @!P2 LDC.64 R34, c[0x0][0x5c0] ;  /* 0x00017000ff22ab82 */ /* 0x004e620000000a00 */
[----:B---3--:R-:W-:-:S04]  /*4870*/  LOP3.LUT R21, R21, 0xff, RZ, 0xc0, !PT ;  /* 0x000000ff15157812 */ /* 0x008fc800078ec0ff */
[----:B------:R-:W-:-:S05]  /*4880*/  F2FP.F16.E4M3.UNPACK_B R21, R21 ;  /* 0x00000015ff15723e */ /* 0x000fca00020006ff */
[----:B------:R-:W-:-:S05]  /*4890*/  HADD2.F32 R22, -RZ, R21.H0_H0 ;  /* 0x20000015ff167230 */ /* 0x000fca0000004100 */
[----:B------:R-:W-:-:S04]  /*48a0*/  FMUL R21, R22, R7 ;  /* 0x0000000716157220 */ /* 0x000fc80000400000 */
[----:B------:R-:W-:Y:S01]  /*48b0*/  FFMA R22, R20, R6, R21 ;  /* 0x0000000614167223 */ /* 0x000fe20000000015 */
[----:B------:R-:W-:Y:S01]  /*48c0*/  @!P0 IMAD R21, R9, 0x180, RZ ;  /* 0x0000018009158824 */ /* 0x000fe200078e02ff */
[----:B0-----:R-:W-:-:S04]  /*48d0*/  @!P0 IADD3 R20, P3, R30, R36, RZ ;  /* 0x000000241e148210 */ /* 0x001fc80007f7e0ff */
[----:B------:R-:W-:Y:S02]  /*48e0*/  @!P0 IADD3.X R21, R37, R31, R21, P3, !PT ;  /* 0x0000001f25158210 */ /* 0x000fe40001ffe415 */
[----:B------:R-:W-:Y:S02]  /*48f0*/  F2FP.SATFINITE.E4M3.F32.PACK_AB_MERGE_C R31, RZ, R22, RZ ;  /* 0x00000016ff1f723e */ /* 0x000fe400048070ff */
[----:B------:R-:W-:-:S03]  /*4900*/  PRMT R22, RZ, 0x7610, R22 ;  /* 0x00007610ff167816 */ /* 0x000fc60000000016 */
[----:B------:R0:W-:Y:S04]  /*4910*/  @!P0 STG.E.U8 desc[UR18][R20.64+0x9], R31 ;  /* 0x0000091f14008986 */ /* 0x0001e8000c101112 */
[----:B------:R-:W2:Y:S01]  /*4920*/  @!P2 LDG.E.U8 R22, desc[UR18][R28.64+0x8] ;  /* 0x000008121c16a981 */ /* 0x000ea2000c1e1100 */
[----:B------:R-:W-:Y:S01]  /*4930*/  @!P2 IMAD R33, R9, 0x180, RZ ;  /* 0x000001800921a824 */ /* 0x000fe200078e02ff */
[----:B------:R-:W-:Y:S01]  /*4940*/  ISETP.LT.OR P1, PT, R24, 0xa, !P1 ;  /* 0x0000000a1800780c */ /* 0x000fe20004f21670 */
[----:B------:R-:W-:Y:S01]  /*4950*/  BSSY B1, `(.L_x_33) ;  /* 0x0000011000017945 */ /* 0x000fe20003800000 */
[----:B0-----:R-:W-:Y:S02]  /*4960*/  @!P2 IMAD.MOV.U32 R20, RZ, RZ, R16 ;  /* 0x000000ffff14a224 */ /* 0x001fe400078e0010 */
[----:B------:R-:W-:-:S02]  /*4970*/  @!P2 IMAD.MOV.U32 R21, RZ, RZ, R25 ;  /* 0x000000ffff15a224 */ /* 0x000fc400078e0019 */
[----:B------:R-:W-:-:S04]  /*4980*/  @!P2 IMAD.WIDE.U32 R26, R8, 0x180, R20 ;  /* 0x00000180081aa825 */ /* 0x000fc800078e0014 */
[----:B------:R-:W-:Y:S01]  /*4990*/  @!P2 IMAD.IADD R33, R27, 0x1, R33 ;  /* 0x000000011b21a824 */ /* 0x000fe200078e0221 */
[----:B-1----:R-:W-:-:S04]  /*49a0*/  @!P2 IADD3 R26, P0, P3, R26, R34, R15 ;  /* 0x000000221a1aa210 */ /* 0x002fc80007b1e00f */
[----:B------:R-:W-:Y:S02]  /*49b0*/  @!P2 IADD3.X R27, R33, R35, R12, P0, P3 ;  /* 0x00000023211ba210 */ /* 0x000fe400007e640c */
[----:B--2---:R-:W-:-:S04]  /*49c0*/  LOP3.LUT R22, R22, 0xff, RZ, 0xc0, !PT ;  /* 0x000000ff16167812 */ /* 0x004fc800078ec0ff */
[----:B------:R-:W-:-:S05]  /*49d0*/  F2FP.F16.E4M3.UNPACK_B R22, R22 ;  /* 0x00000016ff16723e */ /* 0x000fca00020006ff */
[----:B------:R-:W-:-:S05]  /*49e0*/  HADD2.F32 R22, -RZ, R22.H0_H0 ;  /* 0x20000016ff167230 */ /* 0x000fca0000004100 */
[----:B------:R-:W-:-:S04]  /*49f0*/  FMUL R22, R22, R7 ;  /* 0x0000000716167220 */ /* 0x000fc80000400000 */
[----:B------:R-:W-:Y:S01]  /*4a00*/  FFMA R22, R19, R6, R22 ;  /* 0x0000000613167223 */ /* 0x000fe20000000016 */
[----:B------:R-:W-:-:S04]  /*4a10*/  PRMT R19, RZ, 0x7610, R19 ;  /* 0x00007610ff137816 */ /* 0x000fc80000000013 */
[----:B------:R-:W-:-:S05]  /*4a20*/  F2FP.SATFINITE.E4M3.F32.PACK_AB_MERGE_C R21, RZ, R22, RZ ;  /* 0x00000016ff15723e */ /* 0x000fca00048070ff */
[----:B------:R0:W-:Y:S01]  /*4a30*/  @!P2 STG.E.U8 desc[UR18][R26.64+0x8], R21 ;  /* 0x000008151a00a986 */ /* 0x0001e2000c101112 */
[----:B------:R-:W-:Y:S05]  /*4a40*/  @P1 BRA `(.L_x_34) ;  /* 0x0000000000041947 */ /* 0x000fea0003800000 */
[----:B------:R1:W5:Y:S02]  /*4a50*/  LDG.E.U8 R19, desc[UR18][R28.64+0x9] ;  /* 0x000009121c137981 */ /* 0x000364000c1e1100 */
.L_x_34:
[----:B------:R-:W-:Y:S05]  /*4a60*/  BSYNC B1 ;  /* 0x0000000000017941 */ /* 0x000fea0003800000 */
.L_x_33:
[----:B------:R-:W-:Y:S05]  /*4a70*/  @P1 BRA `(.L_x_35) ;  /* 0x0000001400681947 */ /* 0x000fea0003800000 */
[----:B-----5:R-:W-:Y:S01]  /*4a80*/  LOP3.LUT R19, R19, 0xff, RZ, 0xc0, !PT ;  /* 0x000000ff13137812 */ /* 0x020fe200078ec0ff */
[----:B------:R-:W-:Y:S01]  /*4a90*/  IMAD.MOV.U32 R24, RZ, RZ, R16 ;  /* 0x000000ffff187224 */ /* 0x000fe200078e0010 */
[----:B------:R-:W-:Y:S01]  /*4aa0*/  ULDC.64 UR6, c[0x0][0x5c0] ;  /* 0x0001700000067ab9 */ /* 0x000fe20000000a00 */
[----:B------:R-:W-:Y:S01]  /*4ab0*/  IMAD R17, R9, 0x180, RZ ;  /* 0x0000018009117824 */ /* 0x000fe200078e02ff */
[----:B------:R-:W-:Y:S01]  /*4ac0*/  F2FP.F16.E4M3.UNPACK_B R19, R19 ;  /* 0x00000013ff13723e */ /* 0x000fe200020006ff */
[----:B------:R-:W-:-:S04]  /*4ad0*/  IMAD.WIDE.U32 R24, R8, 0x180, R24 ;  /* 0x0000018008187825 */ /* 0x000fc800078e0018 */
[----:B------:R-:W-:Y:S01]  /*4ae0*/  HADD2.F32 R16, -RZ, R19.H0_H0 ;  /* 0x20000013ff107230 */ /* 0x000fe20000004100 */
[----:B------:R-:W-:Y:S01]  /*4af0*/  IADD3 R24, P0, P1, R24, UR6, R15 ;  /* 0x0000000618187c10 */ /* 0x000fe2000f91e00f */
[----:B------:R-:W-:-:S03]  /*4b00*/  IMAD.IADD R17, R25, 0x1, R17 ;  /* 0x0000000119117824 */ /* 0x000fc600078e0211 */
[----:B------:R-:W-:Y:S02]  /*4b10*/  FMUL R9, R16, R7 ;  /* 0x0000000710097220 */ /* 0x000fe40000400000 */
[----:B------:R-:W-:Y:S02]  /*4b20*/  IADD3.X R25, R17, UR7, R12, P0, P1 ;  /* 0x0000000711197c10 */ /* 0x000fe400087e240c */
[----:B------:R-:W-:-:S05]  /*4b30*/  FFMA R9, R18, R6, R9 ;  /* 0x0000000612097223 */ /* 0x000fca0000000009 */
[----:B------:R-:W-:-:S05]  /*4b40*/  F2FP.SATFINITE.E4M3.F32.PACK_AB_MERGE_C R9, RZ, R9, RZ ;  /* 0x00000009ff09723e */ /* 0x000fca00048070ff */
[----:B------:R2:W-:Y:S01]  /*4b50*/  STG.E.U8 desc[UR18][R24.64+0x9], R9 ;  /* 0x0000090918007986 */ /* 0x0005e2000c101112 */
[----:B------:R-:W-:Y:S05]  /*4b60*/  BRA `(.L_x_35) ;  /* 0x00000014002c7947 */ /* 0x000fea0003800000 */
.L_x_32:
[----:B------:R-:W-:Y:S01]  /*4b70*/  ISETP.GE.AND P0, PT, R26, 0x9, PT ;  /* 0x000000091a00780c */ /* 0x000fe20003f06270 */
[-C--:B--2---:R-:W-:Y:S01]  /*4b80*/  FMUL R83, R83, R6.reuse ;  /* 0x0000000653537220 */ /* 0x084fe20000400000 */
[-C--:B------:R-:W-:Y:S01]  /*4b90*/  FMUL R80, R80, R6.reuse ;  /* 0x0000000650507220 */ /* 0x080fe20000400000 */
[-C--:B------:R-:W-:Y:S01]  /*4ba0*/  FMUL R81, R81, R6.reuse ;  /* 0x0000000651517220 */ /* 0x080fe20000400000 */
[----:B------:R-:W-:Y:S01]  /*4bb0*/  ISETP.LT.OR P5, PT, R24, 0x1, !P0 ;  /* 0x000000011800780c */ /* 0x000fe200047a1670 */
[-C--:B------:R-:W-:Y:S01]  /*4bc0*/  FMUL R78, R78, R6.reuse ;  /* 0x000000064e4e7220 */ /* 0x080fe20000400000 */
[C---:B------:R-:W-:Y:S01]  /*4bd0*/  ISETP.LT.OR P4, PT, R24.reuse, 0x2, !P0 ;  /* 0x000000021800780c */ /* 0x040fe20004781670 */
[-C--:B------:R-:W-:Y:S01]  /*4be0*/  FMUL R79, R79, R6.reuse ;  /* 0x000000064f4f7220 */ /* 0x080fe20000400000 */
[----:B------:R-:W-:Y:S01]  /*4bf0*/  ISETP.LT.OR P3, PT, R24, 0x9, !P0 ;  /* 0x000000091800780c */ /* 0x000fe20004761670 */
[-C--:B------:R-:W-:Y:S01]  /*4c00*/  FMUL R76, R76, R6.reuse ;  /* 0x000000064c4c7220 */ /* 0x080fe20000400000 */
[----:B------:R-:W-:Y:S01]  /*4c10*/  ISETP.LT.OR P2, PT, R24, 0xa, !P0 ;  /* 0x0000000a1800780c */ /* 0x000fe20004741670 */
[-C--:B------:R-:W-:Y:S01]  /*4c20*/  FMUL R77, R77, R6.reuse ;  /* 0x000000064d4d7220 */ /* 0x080fe20000400000 */
[----:B------:R-:W-:Y:S01]  /*4c30*/  P2R R54, PR, RZ, 0x8 ;  /* 0x00000008ff367803 */ /* 0x000fe20000000000 */
[-C--:B------:R-:W-:Y:S01]  /*4c40*/  FMUL R74, R74, R6.reuse ;  /* 0x000000064a4a7220 */ /* 0x080fe20000400000 */
[----:B------:R-:W-:Y:S01]  /*4c50*/  P2R R105, PR, RZ, 0x4 ;  /* 0x00000004ff697803 */ /* 0x000fe20000000000 */
[-C--:B------:R-:W-:Y:S01]  /*4c60*/  FMUL R75, R75, R6.reuse ;  /* 0x000000064b4b7220 */ /* 0x080fe20000400000 */
[----:B------:R-:W-:Y:S01]  /*4c70*/  P2R R104, PR, RZ, 0x20 ;  /* 0x00000020ff687803 */ /* 0x000fe20000000000 */
[----:B------:R-:W0:Y:S01]  /*4c80*/  @!P5 LDC.64 R50, c[0x0][0x5c0] ;  /* 0x00017000ff32db82 */ /* 0x000e220000000a00 */
[----:B------:R-:W-:Y:S01]  /*4c90*/  P2R R27, PR, RZ, 0x10 ;  /* 0x00000010ff1b7803 */ /* 0x000fe20000000000 */
[-C--:B------:R-:W-:Y:S01]  /*4ca0*/  FMUL R72, R72, R6.reuse ;  /* 0x0000000648487220 */ /* 0x080fe20000400000 */
[----:B------:R-:W-:Y:S01]  /*4cb0*/  F2FP.SATFINITE.E4M3.F32.PACK_AB_MERGE_C R83, RZ, R83, RZ ;  /* 0x00000053ff53723e */ /* 0x000fe200048070ff */
[-C--:B------:R-:W-:Y:S01]  /*4cc0*/  FMUL R73, R73, R6.reuse ;  /* 0x0000000649497220 */ /* 0x080fe20000400000 */
[----:B------:R-:W-:Y:S01]  /*4cd0*/  F2FP.SATFINITE.E4M3.F32.PACK_AB_MERGE_C R81, RZ, R81, RZ ;  /* 0x00000051ff51723e */ /* 0x000fe200048070ff */
[-C--:B------:R-:W-:Y:S01]  /*4ce0*/  FMUL R70, R70, R6.reuse ;  /* 0x0000000646467220 */ /* 0x080fe20000400000 */
[----:B------:R-:W-:Y:S01]  /*4cf0*/  F2FP.SATFINITE.E4M3.F32.PACK_AB_MERGE_C R79, RZ, R79, RZ ;  /* 0x0000004fff4f723e */ /* 0x000fe200048070ff */
[----:B------:R-:W1:Y:S01]  /*4d00*/  @!P4 LDC.64 R48, c[0x0][0x5c0] ;  /* 0x00017000ff30cb82 */ /* 0x000e620000000a00 */
[----:B------:R-:W-:Y:S01]  /*4d10*/  F2FP.SATFINITE.E4M3.F32.PACK_AB_MERGE_C R77, RZ, R77, RZ ;  /* 0x0000004dff4d723e */ /* 0x000fe200048070ff */
[-C--:B------:R-:W-:Y:S01]  /*4d20*/  FMUL R71, R71, R6.reuse ;  /* 0x0000000647477220 */ /* 0x080fe20000400000 */
[----:B------:R-:W-:Y:S01]  /*4d30*/  F2FP.SATFINITE.E4M3.F32.PACK_AB_MERGE_C R75, RZ, R75, RZ ;  /* 0x0000004bff4b723e */ /* 0x000fe200048070ff */
[-C--:B------:R-:W-:Y:S01]  /*4d40*/  FMUL R68, R68, R6.reuse ;  /* 0x0000000644447220 */ /* 0x080fe20000400000 */
[----:B------:R-:W-:Y:S01]  /*4d50*/  F2FP.SATFINITE.E4M3.F32.PACK_AB_MERGE_C R73, RZ, R73, RZ ;  /* 0x00000049ff49723e */ /* 0x000fe200048070ff */
[-C--:B------:R-:W-:Y:S01]  /*4d60*/  FMUL R69, R69, R6.reuse ;  /* 0x0000000645457220 */ /* 0x080fe20000400000 */
[----:B------:R-:W-:Y:S01]  /*4d70*/  F2FP.SATFINITE.E4M3.F32.PACK_AB_MERGE_C R71, RZ, R71, RZ ;  /* 0x00000047ff47723e */ /* 0x000fe200048070ff */
[----:B------:R-:W2:Y:S01]  /*4d80*/  @!P3 LDC.64 R46, c[0x0][0x5c0] ;  /* 0x00017000ff2ebb82 */ /* 0x000ea20000000a00 */
[-C--:B------:R-:W-:Y:S01]  /*4d90*/  FMUL R66, R66, R6.reuse ;  /* 0x0000000642427220 */ /* 0x080fe20000400000 */
[-C--:B------:R-:W-:Y:S01]  /*4da0*/  FMUL R67, R67, R6.reuse ;  /* 0x0000000643437220 */ /* 0x080fe20000400000 */
[----:B------:R-:W-:Y:S01]  /*4db0*/  F2FP.SATFINITE.E4M3.F32.PACK_AB_MERGE_C R69, RZ, R69, RZ ;  /* 0x00000045ff45723e */ /* 0x000fe200048070ff */
[-C--:B------:R-:W-:Y:S01]  /*4dc0*/  FMUL R64, R64, R6.reuse ;  /* 0x0000000640407220 */ /* 0x080fe20000400000 */
[-C--:B------:R-:W-:Y:S01]  /*4dd0*/  FMUL R65, R65, R6.reuse ;  /* 0x0000000641417220 */ /* 0x080fe20000400000 */
[----:B------:R-:W-:Y:S01]  /*4de0*/  FMUL R62, R62, R6 ;  /* 0x000000063e3e7220 */ /* 0x000fe20000400000 */
[----:B------:R-:W-:Y:S01]  /*4df0*/  F2FP.SATFINITE.E4M3.F32.PACK_AB_MERGE_C R67, RZ, R67, RZ ;  /* 0x00000043ff43723e */ /* 0x000fe200048070ff */
[----:B------:R-:W3:Y:S01]  /*4e00*/  @!P2 LDC.64 R44, c[0x0][0x5c0] ;  /* 0x00017000ff2cab82 */ /* 0x000ee20000000a00 */
[--C-:B0-----:R-:W-:Y:S01]  /*4e10*/  @!P5 IADD3 R50, P0, P1, R16, R50, R15.reuse ;  /* 0x000000321032d210 */ /* 0x101fe2000791e00f */
[-C--:B------:R-:W-:Y:S01]  /*4e20*/  FMUL R63, R63, R6.reuse ;  /* 0x000000063f3f7220 */ /* 0x080fe20000400000 */
[----:B------:R-:W-:Y:S01]  /*4e30*/  F2FP.SATFINITE.E4M3.F32.PACK_AB_MERGE_C R65, RZ, R65, RZ ;  /* 0x00000041ff41723e */ /* 0x000fe200048070ff */
[-C--:B------:R-:W-:Y:S01]  /*4e40*/  FMUL R60, R60, R6.reuse ;  /* 0x000000063c3c7220 */ /* 0x080fe20000400000 */
[--C-:B------:R-:W-:Y:S01]  /*4e50*/  @!P5 IADD3.X R51, R25, R51, R12.reuse, P0, P1 ;  /* 0x000000331933d210 */ /* 0x100fe200007e240c */
[-C--:B------:R-:W-:Y:S01]  /*4e60*/  FMUL R61, R61, R6.reuse ;  /* 0x000000063d3d7220 */ /* 0x080fe20000400000 */
[----:B------:R-:W-:Y:S01]  /*4e70*/  F2FP.SATFINITE.E4M3.F32.PACK_AB_MERGE_C R63, RZ, R63, RZ ;  /* 0x0000003fff3f723e */ /* 0x000fe200048070ff */
[----:B------:R-:W-:Y:S01]  /*4e80*/  FMUL R58, R58, R6 ;  /* 0x000000063a3a7220 */ /* 0x000fe20000400000 */
[--C-:B-1----:R-:W-:Y:S01]  /*4e90*/  @!P4 IADD3 R48, P0, P1, R16, R48, R15.reuse ;  /* 0x000000301030c210 */ /* 0x102fe2000791e00f */
[-C--:B------:R-:W-:Y:S01]  /*4ea0*/  FMUL R59, R59, R6.reuse ;  /* 0x000000063b3b7220 */ /* 0x080fe20000400000 */
[----:B------:R-:W-:Y:S01]  /*4eb0*/  F2FP.SATFINITE.E4M3.F32.PACK_AB_MERGE_C R61, RZ, R61, RZ ;  /* 0x0000003dff3d723e */ /* 0x000fe200048070ff */
[-C--:B------:R-:W-:Y:S01]  /*4ec0*/  FMUL R56, R56, R6.reuse ;  /* 0x0000000638387220 */ /* 0x080fe20000400000 */
[----:B------:R-:W-:Y:S01]  /*4ed0*/  @!P4 IADD3.X R49, R25, R49, R12, P0, P1 ;  /* 0x000000311931c210 */ /* 0x000fe200007e240c */
[----:B------:R-:W-:Y:S01]  /*4ee0*/  FMUL R57, R57, R6 ;  /* 0x0000000639397220 */ /* 0x000fe20000400000 */
[----:B------:R-:W-:Y:S01]  /*4ef0*/  F2FP.SATFINITE.E4M3.F32.PACK_AB_MERGE_C R59, RZ, R59, RZ ;  /* 0x0000003bff3b723e */ /* 0x000fe200048070ff */
[----:B------:R-:W-:Y:S01]  /*4f00*/  BSSY B1, `(.L_x_36) ;  /* 0x00000d6000017945 */ /* 0x000fe20003800000 */
[----:B--2---:R-:W-:-:S02]  /*4f10*/  @!P3 IADD3 R46, P0, P1, R16, R46, R15 ;  /* 0x0000002e102eb210 */ /* 0x004fc4000791e00f */
[----:B------:R-:W-:Y:S02]  /*4f20*/  F2FP.SATFINITE.E4M3.F32.PACK_AB_MERGE_C R57, RZ, R57, RZ ;  /* 0x00000039ff39723e */ /* 0x000fe400048070ff */
[----:B------:R-:W-:Y:S02]  /*4f30*/  @!P3 IADD3.X R47, R25, R47, R12, P0, P1 ;  /* 0x0000002f192fb210 */ /* 0x000fe400007e240c */
[----:B---3--:R-:W-:-:S04]  /*4f40*/  @!P2 IADD3 R44, P0, P1, R16, R44, R15 ;  /* 0x0000002c102ca210 */ /* 0x008fc8000791e00f */
[----:B------:R-:W-:Y:S02]  /*4f50*/  @!P2 IADD3.X R45, R25, R45, R12, P0, P1 ;  /* 0x0000002d192da210 */ /* 0x000fe400007e240c */
[----:B------:R-:W-:-:S04]  /*4f60*/  ISETP.GE.AND P0, PT, R26, 0x81, PT ;  /* 0x000000811a00780c */ /* 0x000fc80003f06270 */
[----:B------:R-:W-:-:S04]  /*4f70*/  ISETP.LT.OR P3, PT, R24, 0x1, !P0 ;  /* 0x000000011800780c */ /* 0x000fc80004761670 */
[----:B------:R-:W-:-:S09]  /*4f80*/  P2R R106, PR, RZ, 0x8 ;  /* 0x00000008ff6a7803 */ /* 0x000fd20000000000 */
[----:B------:R-:W0:Y:S02]  /*4f90*/  @!P3 LDC.64 R42, c[0x0][0x5c0] ;  /* 0x00017000ff2abb82 */ /* 0x000e240000000a00 */
[----:B0-----:R-:W-:-:S04]  /*4fa0*/  @!P3 IADD3 R42, P1, P2, R16, R42, R13 ;  /* 0x0000002a102ab210 */ /* 0x001fc80007a3e00d */
[----:B------:R-:W-:Y:S02]  /*4fb0*/  @!P3 IADD3.X R43, R25, R43, R10, P1, P2 ;  /* 0x0000002b192bb210 */ /* 0x000fe40000fe440a */
        /* <DEDUP_REMOVED lines=37> */
[C---:B------:R-:W-:Y:S02]  /*5210*/  ISETP.LT.OR P2, PT, R24.reuse, 0x1, !P3 ;  /* 0x000000011800780c */ /* 0x040fe40005f41670 */
[C---:B------:R-:W-:Y:S02]  /*5220*/  ISETP.LT.OR P5, PT, R24.reuse, 0x2, !P3 ;  /* 0x000000021800780c */ /* 0x040fe40005fa1670 */
[C---:B------:R-:W-:Y:S02]  /*5230*/  ISETP.LT.OR P4, PT, R24.reuse, 0x9, !P3 ;  /* 0x000000091800780c */ /* 0x040fe40005f81670 */
[----:B------:R-:W-:Y:S02]  /*5240*/  P2R R102, PR, RZ, 0x20 ;  /* 0x00000020ff667803 */ /* 0x000fe40000000000 */
[----:B------:R-:W-:Y:S02]  /*5250*/  ISETP.LT.OR P3, PT, R24, 0xa, !P3 ;  /* 0x0000000a1800780c */ /* 0x000fe40005f61670 */
[----:B------:R-:W-:-:S02]  /*5260*/  P2R R108, PR, RZ, 0x4 ;  /* 0x00000004ff6c7803 */ /* 0x000fc40000000000 */
[----:B------:R-:W-:Y:S02]  /*5270*/  P2R R101, PR, RZ, 0x8 ;  /* 0x00000008ff657803 */ /* 0x000fe40000000000 */
[CCC-:B------:R-:W-:Y:S02]  /*5280*/  @!P2 IADD3 R85, P0, P1, R15.reuse, R16.reuse, R13.reuse ;  /* 0x000000100f55a210 */ /* 0x1c0fe4000791e00d */
[----:B------:R-:W-:Y:S02]  /*5290*/  P2R R103, PR, RZ, 0x10 ;  /* 0x00000010ff677803 */ /* 0x000fe40000000000 */
[----:B------:R-:W-:Y:S02]  /*52a0*/  @!P2 IADD3.X R84, R12, R25, R10, P0, P1 ;  /* 0x000000190c54a210 */ /* 0x000fe400007e240a */
[----:B------:R-:W-:-:S04]  /*52b0*/  @!P5 IADD3 R87, P0, P1, R15, R16, R13 ;  /* 0x000000100f57d210 */ /* 0x000fc8000791e00d */
[-CC-:B------:R-:W-:Y:S02]  /*52c0*/  @!P5 IADD3.X R86, R12, R25.reuse, R10.reuse, P0, P1 ;  /* 0x000000190c56d210 */ /* 0x180fe400007e240a */
[----:B------:R-:W-:Y:S02]  /*52d0*/  ISETP.GE.AND P5, PT, R26, 0x109, PT ;  /* 0x000001091a00780c */ /* 0x000fe40003fa6270 */
[CCC-:B------:R-:W-:Y:S02]  /*52e0*/  @!P4 IADD3 R89, P0, P1, R15.reuse, R16.reuse, R13.reuse ;  /* 0x000000100f59c210 */ /* 0x1c0fe4000791e00d */
[----:B------:R-:W-:Y:S02]  /*52f0*/  ISETP.LT.OR P2, PT, R24, 0x1, !P5 ;  /* 0x000000011800780c */ /* 0x000fe40006f41670 */
[----:B------:R-:W-:Y:S02]  /*5300*/  @!P4 IADD3.X R88, R12, R25, R10, P0, P1 ;  /* 0x000000190c58c210 */ /* 0x000fe400007e240a */
[----:B------:R-:W-:-:S02]  /*5310*/  @!P3 IADD3 R91, P0, P1, R15, R16, R13 ;  /* 0x000000100f5bb210 */ /* 0x000fc4000791e00d */
[----:B------:R-:W-:Y:S02]  /*5320*/  P2R R100, PR, RZ, 0x4 ;  /* 0x00000004ff647803 */ /* 0x000fe40000000000 */
[----:B------:R-:W-:Y:S02]  /*5330*/  @!P3 IADD3.X R90, R12, R25, R10, P0, P1 ;  /* 0x000000190c5ab210 */ /* 0x000fe400007e240a */
[----:B------:R-:W-:-:S03]  /*5340*/  ISETP.NE.AND P4, PT, R108, RZ, PT ;  /* 0x000000ff6c00720c */ /* 0x000fc60003f85270 */
[----:B------:R-:W-:-:S04]  /*5350*/  @!P2 IADD3 R93, P1, P0, R15, R16, R14 ;  /* 0x000000100f5da210 */ /* 0x000fc8000783e00e */
[----:B------:R-:W-:Y:S02]  /*5360*/  @!P2 IADD3.X R92, R12, R25, R11, P1, P0 ;  /* 0x000000190c5ca210 */ /* 0x000fe40000fe040b */
[----:B------:R-:W-:-:S04]  /*5370*/  ISETP.LT.OR P0, PT, R24, 0x2, !P5 ;  /* 0x000000021800780c */ /* 0x000fc80006f01670 */
[----:B------:R-:W-:-:S09]  /*5380*/  P2R R99, PR, RZ, 0x1 ;  /* 0x00000001ff637803 */ /* 0x000fd20000000000 */
[----:B------:R-:W-:-:S04]  /*5390*/  @!P0 IADD3 R95, P6, P1, R15, R16, R14 ;  /* 0x000000100f5f8210 */ /* 0x000fc800079de00e */
[----:B------:R-:W-:Y:S02]  /*53a0*/  @!P0 IADD3.X R94, R12, R25, R11, P6, P1 ;  /* 0x000000190c5e8210 */ /* 0x000fe400037e240b */
[----:B------:R-:W-:Y:S02]  /*53b0*/  ISETP.LT.OR P1, PT, R24, 0x9, !P5 ;  /* 0x000000091800780c */ /* 0x000fe40006f21670 */
[----:B------:R-:W-:Y:S02]  /*53c0*/  ISETP.NE.AND P5, PT, R106, RZ, PT ;  /* 0x000000ff6a00720c */ /* 0x000fe40003fa5270 */
[----:B------:R-:W-:-:S09]  /*53d0*/  P2R R98, PR, RZ, 0x2 ;  /* 0x00000002ff627803 */ /* 0x000fd20000000000 */
[----:B------:R-:W-:-:S04]  /*53e0*/  @!P1 IADD3 R97, P0, P6, R15, R16, R14 ;  /* 0x000000100f619210 */ /* 0x000fc80007e1e00e */
[----:B------:R-:W-:Y:S02]  /*53f0*/  @!P1 IADD3.X R96, R12, R25, R11, P0, P6 ;  /* 0x000000190c609210 */ /* 0x000fe400007ec40b */
[----:B------:R-:W-:Y:S02]  /*5400*/  ISETP.GE.AND P0, PT, R26, 0x1, PT ;  /* 0x000000011a00780c */ /* 0x000fe40003f06270 */
[----:B------:R-:W-:Y:S02]  /*5410*/  ISETP.NE.AND P1, PT, R27, RZ, PT ;  /* 0x000000ff1b00720c */ /* 0x000fe40003f25270 */
[----:B------:R-:W-:Y:S02]  /*5420*/  ISETP.LT.OR P6, PT, R24, 0x1, !P0 ;  /* 0x000000011800780c */ /* 0x000fe400047c1670 */
[----:B------:R-:W-:-:S11]  /*5430*/  F2FP.SATFINITE.E4M3.F32.PACK_AB_MERGE_C R27, RZ, R80, RZ ;  /* 0x00000050ff1b723e */ /* 0x000fd600048070ff */
[----:B------:R-:W0:Y:S02]  /*5440*/  @!P6 LDC.64 R52, c[0x0][0x5c0] ;  /* 0x00017000ff34eb82 */ /* 0x000e240000000a00 */
[----:B0-----:R-:W-:-:S05]  /*5450*/  @!P6 IADD3 R52, P2, R16, R52, RZ ;  /* 0x000000341034e210 */ /* 0x001fca0007f5e0ff */
[----:B------:R-:W-:Y:S01]  /*5460*/  @!P6 IMAD.X R53, R25, 0x1, R53, P2 ;  /* 0x000000011935e824 */ /* 0x000fe200010e0635 */
[----:B------:R-:W-:-:S04]  /*5470*/  ISETP.NE.AND P2, PT, R54, RZ, PT ;  /* 0x000000ff3600720c */ /* 0x000fc80003f45270 */
[----:B------:R0:W-:Y:S01]  /*5480*/  @!P6 STG.E.U8 desc[UR18][R52.64], R83 ;  /* 0x000000533400e986 */ /* 0x0001e2000c101112 */
[----:B------:R-:W-:Y:S02]  /*5490*/  ISETP.LT.OR P6, PT, R24, 0x2, !P0 ;  /* 0x000000021800780c */ /* 0x000fe400047c1670 */
[----:B0-----:R-:W-:-:S11]  /*54a0*/  F2FP.SATFINITE.E4M3.F32.PACK_AB_MERGE_C R83, RZ, R78, RZ ;  /* 0x0000004eff53723e */ /* 0x001fd600048070ff */
[----:B------:R-:W0:Y:S02]  /*54b0*/  @!P6 LDC.64 R54, c[0x0][0x5c0] ;  /* 0x00017000ff36eb82 */ /* 0x000e240000000a00 */
[----:B0-----:R-:W-:-:S05]  /*54c0*/  @!P6 IADD3 R54, P3, R16, R54, RZ ;  /* 0x000000361036e210 */ /* 0x001fca0007f7e0ff */
[----:B------:R-:W-:Y:S01]  /*54d0*/  @!P6 IMAD.X R55, R25, 0x1, R55, P3 ;  /* 0x000000011937e824 */ /* 0x000fe200018e0637 */
[----:B------:R-:W-:-:S04]  /*54e0*/  ISETP.NE.AND P3, PT, R105, RZ, PT ;  /* 0x000000ff6900720c */ /* 0x000fc80003f65270 */
[----:B------:R0:W-:Y:S01]  /*54f0*/  @!P6 STG.E.U8 desc[UR18][R54.64+0x1], R27 ;  /* 0x0000011b3600e986 */ /* 0x0001e2000c101112 */
[----:B------:R-:W-:Y:S02]  /*5500*/  ISETP.NE.AND P6, PT, R104, RZ, PT ;  /* 0x000000ff6800720c */ /* 0x000fe40003fc5270 */
[----:B0-----:R-:W-:-:S11]  /*5510*/  F2FP.SATFINITE.E4M3.F32.PACK_AB_MERGE_C R27, RZ, R76, RZ ;  /* 0x0000004cff1b723e */ /* 0x001fd600048070ff */
[----:B------:R-:W-:Y:S01]  /*5520*/  @!P6 STG.E.U8 desc[UR18][R50.64], R81 ;  /* 0x000000513200e986 */ /* 0x000fe2000c101112 */
[----:B------:R-:W-:-:S03]  /*5530*/  ISETP.LT.OR P6, PT, R24, 0x9, !P0 ;  /* 0x000000091800780c */ /* 0x000fc600047c1670 */
[----:B------:R0:W-:Y:S10]  /*5540*/  @!P1 STG.E.U8 desc[UR18][R48.64+0x1], R83 ;  /* 0x0000015330009986 */ /* 0x0001f4000c101112 */
[----:B------:R-:W1:Y:S01]  /*5550*/  @!P6 LDC.64 R52, c[0x0][0x5c0] ;  /* 0x00017000ff34eb82 */ /* 0x000e620000000a00 */
[----:B0-----:R-:W-:-:S02]  /*5560*/  F2FP.SATFINITE.E4M3.F32.PACK_AB_MERGE_C R49, RZ, R74, RZ ;  /* 0x0000004aff31723e */ /* 0x001fc400048070ff */
[----:B-1----:R-:W-:-:S05]  /*5570*/  @!P6 IADD3 R52, P1, R16, R52, RZ ;  /* 0x000000341034e210 */ /* 0x002fca0007f3e0ff */
[----:B------:R-:W-:Y:S01]  /*5580*/  @!P6 IMAD.X R53, R25, 0x1, R53, P1 ;  /* 0x000000011935e824 */ /* 0x000fe200008e0635 */
[----:B------:R-:W-:-:S04]  /*5590*/  ISETP.NE.AND P1, PT, R98, RZ, PT ;  /* 0x000000ff6200720c */ /* 0x000fc80003f25270 */
[----:B------:R-:W-:Y:S01]  /*55a0*/  @!P6 STG.E.U8 desc[UR18][R52.64+0x8], R79 ;  /* 0x0000084f3400e986 */ /* 0x000fe2000c101112 */
[----:B------:R-:W-:-:S13]  /*55b0*/  ISETP.LT.OR P6, PT, R24, 0xa, !P0 ;  /* 0x0000000a1800780c */ /* 0x000fda00047c1670 */
[----:B------:R-:W0:Y:S02]  /*55c0*/  @!P6 LDC.64 R50, c[0x0][0x5c0] ;  /* 0x00017000ff32eb82 */ /* 0x000e240000000a00 */
[----:B0-----:R-:W-:-:S05]  /*55d0*/  @!P6 IADD3 R50, P0, R16, R50, RZ ;  /* 0x000000321032e210 */ /* 0x001fca0007f1e0ff */
[----:B------:R-:W-:Y:S01]  /*55e0*/  @!P6 IMAD.X R51, R25, 0x1, R51, P0 ;  /* 0x000000011933e824 */ /* 0x000fe200000e0633 */
[----:B------:R-:W-:-:S04]  /*55f0*/  ISETP.NE.AND P0, PT, R99, RZ, PT ;  /* 0x000000ff6300720c */ /* 0x000fc80003f05270 */
[----:B------:R0:W-:Y:S01]  /*5600*/  @!P6 STG.E.U8 desc[UR18][R50.64+0x9], R27 ;  /* 0x0000091b3200e986 */ /* 0x0001e2000c101112 */
[----:B------:R-:W-:-:S03]  /*5610*/  ISETP.NE.AND P6, PT, R107, RZ, PT ;  /* 0x000000ff6b00720c */ /* 0x000fc60003fc5270 */
[----:B------:R-:W-:Y:S01]  /*5620*/  @!P2 STG.E.U8 desc[UR18][R46.64+0x8], R77 ;  /* 0x0000084d2e00a986 */ /* 0x000fe2000c101112 */
[----:B------:R-:W-:-:S03]  /*5630*/  ISETP.NE.AND P2, PT, R100, RZ, PT ;  /* 0x000000ff6400720c */ /* 0x000fc60003f45270 */
[----:B------:R1:W-:Y:S01]  /*5640*/  @!P3 STG.E.U8 desc[UR18][R44.64+0x9], R49 ;  /* 0x000009312c00b986 */ /* 0x0003e2000c101112 */
[----:B------:R-:W-:Y:S01]  /*5650*/  ISETP.NE.AND P3, PT, R101, RZ, PT ;  /* 0x000000ff6500720c */ /* 0x000fe20003f65270 */
[----:B0-----:R-:W0:Y:S02]  /*5660*/  @!P4 LDC.64 R50, c[0x0][0x5c0] ;  /* 0x00017000ff32cb82 */ /* 0x001e240000000a00 */
[----:B------:R-:W-:Y:S01]  /*5670*/  @!P5 STG.E.U8 desc[UR18][R42.64], R75 ;  /* 0x0000004b2a00d986 */ /* 0x000fe2000c101112 */
[----:B------:R-:W-:Y:S02]  /*5680*/  ISETP.NE.AND P5, PT, R102, RZ, PT ;  /* 0x000000ff6600720c */ /* 0x000fe40003fa5270 */
[----:B------:R-:W-:-:S05]  /*5690*/  F2FP.SATFINITE.E4M3.F32.PACK_AB_MERGE_C R27, RZ, R72, RZ ;  /* 0x00000048ff1b723e */ /* 0x000fca00048070ff */
[----:B------:R2:W-:Y:S06]  /*56a0*/  @!P6 STG.E.U8 desc[UR18][R40.64+0x1], R27 ;  /* 0x0000011b2800e986 */ /* 0x0005ec000c101112 */
[----:B-1----:R-:W1:Y:S01]  /*56b0*/  @!P5 LDC.64 R44, c[0x0][0x5c0] ;  /* 0x00017000ff2cdb82 */ /* 0x002e620000000a00 */
[----:B--2---:R-:W-:Y:S02]  /*56c0*/  F2FP.SATFINITE.E4M3.F32.PACK_AB_MERGE_C R27, RZ, R70, RZ ;  /* 0x00000046ff1b723e */ /* 0x004fe400048070ff */
[----:B0-----:R-:W-:-:S05]  /*56d0*/  @!P4 IADD3 R46, P6, R85, R50, RZ ;  /* 0x00000032552ec210 */ /* 0x001fca0007fde0ff */
[----:B------:R-:W-:-:S05]  /*56e0*/  @!P4 IMAD.X R47, R84, 0x1, R51, P6 ;  /* 0x00000001542fc824 */ /* 0x000fca00030e0633 */
[----:B------:R-:W-:Y:S01]  /*56f0*/  @!P4 STG.E.U8 desc[UR18][R46.64], R73 ;  /* 0x000000492e00c986 */ /* 0x000fe2000c101112 */
[----:B------:R-:W-:Y:S02]  /*5700*/  ISETP.NE.AND P4, PT, R103, RZ, PT ;  /* 0x000000ff6700720c */ /* 0x000fe40003f85270 */
[----:B-1----:R-:W-:-:S05]  /*5710*/  @!P5 IADD3 R42, P6, R87, R44, RZ ;  /* 0x0000002c572ad210 */ /* 0x002fca0007fde0ff */
[----:B------:R-:W-:Y:S01]  /*5720*/  @!P5 IMAD.X R43, R86, 0x1, R45, P6 ;  /* 0x00000001562bd824 */ /* 0x000fe200030e062d */
[----:B------:R-:W-:Y:S02]  /*5730*/  ISETP.NE.AND P6, PT, R110, RZ, PT ;  /* 0x000000ff6e00720c */ /* 0x000fe40003fc5270 */
[----:B------:R-:W-:-:S03]  /*5740*/  F2FP.SATFINITE.E4M3.F32.PACK_AB_MERGE_C R45, RZ, R68, RZ ;  /* 0x00000044ff2d723e */ /* 0x000fc600048070ff */
[----:B------:R-:W0:Y:S01]  /*5750*/  @!P4 LDC.64 R40, c[0x0][0x5c0] ;  /* 0x00017000ff28cb82 */ /* 0x000e220000000a00 */
[----:B------:R1:W-:Y:S01]  /*5760*/  @!P5 STG.E.U8 desc[UR18][R42.64+0x1], R27 ;  /* 0x0000011b2a00d986 */ /* 0x0003e2000c101112 */
[----:B------:R-:W-:-:S06]  /*5770*/  ISETP.NE.AND P5, PT, R109, RZ, PT ;  /* 0x000000ff6d00720c */ /* 0x000fcc0003fa5270 */
[----:B-1----:R-:W1:Y:S01]  /*5780*/  @!P3 LDC.64 R42, c[0x0][0x5c0] ;  /* 0x00017000ff2abb82 */ /* 0x002e620000000a00 */
[----:B------:R-:W-:-:S06]  /*5790*/  F2FP.SATFINITE.E4M3.F32.PACK_AB_MERGE_C R27, RZ, R66, RZ ;  /* 0x00000042ff1b723e */ /* 0x000fcc00048070ff */
[----:B------:R-:W-:Y:S04]  /*57a0*/  @!P5 STG.E.U8 desc[UR18][R38.64+0x8], R71 ;  /* 0x000008472600d986 */ /* 0x000fe8000c101112 */
[----:B------:R2:W-:Y:S01]  /*57b0*/  @!P6 STG.E.U8 desc[UR18][R36.64+0x9], R45 ;  /* 0x0000092d2400e986 */ /* 0x0005e2000c101112 */
[----:B------:R-:W-:Y:S02]  /*57c0*/  ISETP.NE.AND P6, PT, R114, RZ, PT ;  /* 0x000000ff7200720c */ /* 0x000fe40003fc5270 */
[----:B0-----:R-:W-:-:S05]  /*57d0*/  @!P4 IADD3 R40, P5, R89, R40, RZ ;  /* 0x000000285928c210 */ /* 0x001fca0007fbe0ff */
[----:B------:R-:W-:Y:S01]  /*57e0*/  @!P4 IMAD.X R41, R88, 0x1, R41, P5 ;  /* 0x000000015829c824 */ /* 0x000fe200028e0629 */
[----:B------:R-:W-:Y:S01]  /*57f0*/  ISETP.NE.AND P5, PT, R113, RZ, PT ;  /* 0x000000ff7100720c */ /* 0x000fe20003fa5270 */
[----:B--2---:R-:W0:Y:S03]  /*5800*/  @!P2 LDC.64 R36, c[0x0][0x5c0] ;  /* 0x00017000ff24ab82 */ /* 0x004e260000000a00 */
[----:B------:R2:W-:Y:S01]  /*5810*/  @!P4 STG.E.U8 desc[UR18][R40.64+0x8], R69 ;  /* 0x000008452800c986 */ /* 0x0005e2000c101112 */
[----:B-1----:R-:W-:-:S05]  /*5820*/  @!P3 IADD3 R38, P4, R91, R42, RZ ;  /* 0x0000002a5b26b210 */ /* 0x002fca0007f9e0ff */
[----:B------:R-:W-:Y:S01]  /*5830*/  @!P3 IMAD.X R39, R90, 0x1, R43, P4 ;  /* 0x000000015a27b824 */ /* 0x000fe200020e062b */
[----:B------:R-:W-:Y:S01]  /*5840*/  ISETP.NE.AND P4, PT, R112, RZ, PT ;  /* 0x000000ff7000720c */ /* 0x000fe20003f85270 */
[----:B------:R-:W1:Y:S01]  /*5850*/  @!P0 LDC.64 R42, c[0x0][0x5c0] ;  /* 0x00017000ff2a8b82 */ /* 0x000e620000000a00 */
[----:B--2---:R-:W-:Y:S02]  /*5860*/  F2FP.SATFINITE.E4M3.F32.PACK_AB_MERGE_C R41, RZ, R64, RZ ;  /* 0x00000040ff29723e */ /* 0x004fe400048070ff */
[----:B------:R2:W-:Y:S01]  /*5870*/  @!P3 STG.E.U8 desc[UR18][R38.64+0x9], R27 ;  /* 0x0000091b2600b986 */ /* 0x0005e2000c101112 */
[----:B------:R-:W-:-:S04]  /*5880*/  ISETP.NE.AND P3, PT, R111, RZ, PT ;  /* 0x000000ff6f00720c */ /* 0x000fc80003f65270 */
[----:B--2---:R-:W2:Y:S01]  /*5890*/  @!P1 LDC.64 R38, c[0x0][0x5c0] ;  /* 0x00017000ff269b82 */ /* 0x004ea20000000a00 */
[----:B------:R-:W-:-:S08]  /*58a0*/  F2FP.SATFINITE.E4M3.F32.PACK_AB_MERGE_C R27, RZ, R62, RZ ;  /* 0x0000003eff1b723e */ /* 0x000fd000048070ff */
[----:B------:R1:W-:Y:S01]  /*58b0*/  @!P3 STG.E.U8 desc[UR18][R34.64], R67 ;  /* 0x000000432200b986 */ /* 0x0003e2000c101112 */
[----:B0-----:R-:W-:-:S03]  /*58c0*/  @!P2 IADD3 R36, P3, R93, R36, RZ ;  /* 0x000000245d24a210 */ /* 0x001fc60007f7e0ff */
[----:B------:R0:W-:Y:S01]  /*58d0*/  @!P4 STG.E.U8 desc[UR18][R32.64+0x1], R41 ;  /* 0x000001292000c986 */ /* 0x0001e2000c101112 */
[----:B------:R-:W-:Y:S01]  /*58e0*/  ISETP.GE.AND P4, PT, R26, 0x109, PT ;  /* 0x000001091a00780c */ /* 0x000fe20003f86270 */
[----:B------:R-:W-:-:S03]  /*58f0*/  @!P2 IMAD.X R37, R92, 0x1, R37, P3 ;  /* 0x000000015c25a824 */ /* 0x000fc600018e0625 */
[----:B------:R-:W-:Y:S02]  /*5900*/  ISETP.LT.OR P3, PT, R24, 0xa, !P4 ;  /* 0x0000000a1800780c */ /* 0x000fe40006761670 */
[----:B------:R3:W-:Y:S01]  /*5910*/  @!P2 STG.E.U8 desc[UR18][R36.64], R65 ;  /* 0x000000412400a986 */ /* 0x0007e2000c101112 */
[----:B-1----:R-:W-:-:S05]  /*5920*/  @!P0 IADD3 R34, P2, R95, R42, RZ ;  /* 0x0000002a5f228210 */ /* 0x002fca0007f5e0ff */
[----:B------:R-:W-:Y:S01]  /*5930*/  @!P0 IMAD.X R35, R94, 0x1, R43, P2 ;  /* 0x000000015e238824 */ /* 0x000fe200010e062b */
[----:B------:R-:W-:-:S04]  /*5940*/  ISETP.GE.AND P2, PT, R26, 0x181, PT ;  /* 0x000001811a00780c */ /* 0x000fc80003f46270 */
[----:B0-----:R-:W0:Y:S01]  /*5950*/  @!P3 LDC.64 R40, c[0x0][0x5c0] ;  /* 0x00017000ff28bb82 */ /* 0x001e220000000a00 */
[----:B------:R1:W-:Y:S01]  /*5960*/  @!P0 STG.E.U8 desc[UR18][R34.64+0x1], R27 ;  /* 0x0000011b22008986 */ /* 0x0003e2000c101112 */
[----:B--2---:R-:W-:Y:S02]  /*5970*/  @!P1 IADD3 R32, P4, R97, R38, RZ ;  /* 0x0000002661209210 */ /* 0x004fe40007f9e0ff */
[----:B------:R-:W-:Y:S01]  /*5980*/  ISETP.LT.OR P0, PT, R24, 0x1, !P2 ;  /* 0x000000011800780c */ /* 0x000fe20005701670 */
[----:B------:R-:W-:Y:S01]  /*5990*/  @!P5 STG.E.U8 desc[UR18][R30.64+0x8], R63 ;  /* 0x0000083f1e00d986 */ /* 0x000fe2000c101112 */
[----:B---3--:R-:W-:Y:S01]  /*59a0*/  F2FP.SATFINITE.E4M3.F32.PACK_AB_MERGE_C R37, RZ, R60, RZ ;  /* 0x0000003cff25723e */ /* 0x008fe200048070ff */
[----:B------:R-:W-:Y:S01]  /*59b0*/  @!P1 IMAD.X R33, R96, 0x1, R39, P4 ;  /* 0x0000000160219824 */ /* 0x000fe200020e0627 */
[----:B------:R-:W-:-:S03]  /*59c0*/  ISETP.LT.OR P4, PT, R24, 0x2, !P2 ;  /* 0x000000021800780c */ /* 0x000fc60005781670 */
[----:B------:R2:W-:Y:S01]  /*59d0*/  @!P6 STG.E.U8 desc[UR18][R28.64+0x9], R37 ;  /* 0x000009251c00e986 */ /* 0x0005e2000c101112 */
[----:B-1----:R-:W-:-:S03]  /*59e0*/  F2FP.SATFINITE.E4M3.F32.PACK_AB_MERGE_C R35, RZ, R58, RZ ;  /* 0x0000003aff23723e */ /* 0x002fc600048070ff */
[----:B------:R1:W-:Y:S01]  /*59f0*/  @!P1 STG.E.U8 desc[UR18][R32.64+0x8], R61 ;  /* 0x0000083d20009986 */ /* 0x0003e2000c101112 */
[----:B------:R-:W-:Y:S01]  /*5a00*/  @!P3 IADD3 R27, P1, P5, R15, R16, R14 ;  /* 0x000000100f1bb210 */ /* 0x000fe20007d3e00e */
[----:B------:R-:W3:Y:S03]  /*5a10*/  @!P0 LDC.64 R38, c[0x0][0x5c0] ;  /* 0x00017000ff268b82 */ /* 0x000ee60000000a00 */
[----:B------:R-:W-:Y:S02]  /*5a20*/  @!P3 IADD3.X R34, R12, R25, R11, P1, P5 ;  /* 0x000000190c22b210 */ /* 0x000fe40000fea40b */
[C---:B------:R-:W-:Y:S01]  /*5a30*/  ISETP.LT.OR P1, PT, R24.reuse, 0x9, !P2 ;  /* 0x000000091800780c */ /* 0x040fe20005721670 */
[----:B--2---:R-:W-:Y:S01]  /*5a40*/  @!P4 IMAD.MOV.U32 R28, RZ, RZ, R16 ;  /* 0x000000ffff1cc224 */ /* 0x004fe200078e0010 */
[----:B0-----:R-:W-:Y:S01]  /*5a50*/  @!P3 IADD3 R30, P5, R27, R40, RZ ;  /* 0x000000281b1eb210 */ /* 0x001fe20007fbe0ff */
[----:B------:R-:W0:Y:S01]  /*5a60*/  @!P4 LDC.64 R42, c[0x0][0x5c0] ;  /* 0x00017000ff2acb82 */ /* 0x000e220000000a00 */
[--C-:B------:R-:W-:Y:S01]  /*5a70*/  @!P0 IMAD.MOV.U32 R27, RZ, RZ, R25.reuse ;  /* 0x000000ffff1b8224 */ /* 0x100fe200078e0019 */
[----:B------:R-:W-:Y:S01]  /*5a80*/  ISETP.LT.OR P2, PT, R24, 0xa, !P2 ;  /* 0x0000000a1800780c */ /* 0x000fe20005741670 */
[----:B------:R-:W-:-:S02]  /*5a90*/  @!P4 IMAD.MOV.U32 R29, RZ, RZ, R25 ;  /* 0x000000ffff1dc224 */ /* 0x000fc400078e0019 */
[----:B------:R-:W-:Y:S01]  /*5aa0*/  @!P3 IMAD.X R31, R34, 0x1, R41, P5 ;  /* 0x00000001221fb824 */ /* 0x000fe200028e0629 */
[----:B------:R-:W-:Y:S01]  /*5ab0*/  ISETP.GE.AND P5, PT, R26, 0x189, PT ;  /* 0x000001891a00780c */ /* 0x000fe20003fa6270 */
[----:B------:R-:W-:Y:S02]  /*5ac0*/  @!P0 IMAD.MOV.U32 R26, RZ, RZ, R16 ;  /* 0x000000ffff1a8224 */ /* 0x000fe400078e0010 */
[----:B-1----:R-:W-:Y:S01]  /*5ad0*/  @!P0 IMAD R32, R9, 0x180, RZ ;  /* 0x0000018009208824 */ /* 0x002fe200078e02ff */
[----:B------:R1:W-:Y:S01]  /*5ae0*/  @!P3 STG.E.U8 desc[UR18][R30.64+0x9], R35 ;  /* 0x000009231e00b986 */ /* 0x0003e2000c101112 */
[C---:B------:R-:W-:Y:S01]  /*5af0*/  @!P0 IMAD.WIDE.U32 R26, R8.reuse, 0x180, R26 ;  /* 0x00000180081a8825 */ /* 0x040fe200078e001a */
[----:B------:R-:W2:Y:S03]  /*5b00*/  @!P1 LDC.64 R36, c[0x0][0x5c0] ;  /* 0x00017000ff249b82 */ /* 0x000ea60000000a00 */
[----:B------:R-:W-:Y:S01]  /*5b10*/  @!P4 IMAD.WIDE.U32 R28, R8, 0x180, R28 ;  /* 0x00000180081cc825 */ /* 0x000fe200078e001c */
[----:B---3--:R-:W-:-:S04]  /*5b20*/  @!P0 IADD3 R26, P3, R26, R38, RZ ;  /* 0x000000261a1a8210 */ /* 0x008fc80007f7e0ff */
[----:B------:R-:W-:Y:S01]  /*5b30*/  @!P0 IADD3.X R27, R39, R27, R32, P3, !PT ;  /* 0x0000001b271b8210 */ /* 0x000fe20001ffe420 */
[----:B------:R-:W3:Y:S01]  /*5b40*/  @!P2 LDC.64 R40, c[0x0][0x5c0] ;  /* 0x00017000ff28ab82 */ /* 0x000ee20000000a00 */
[----:B-1----:R-:W-:Y:S01]  /*5b50*/  @!P4 IMAD R30, R9, 0x180, RZ ;  /* 0x00000180091ec824 */ /* 0x002fe200078e02ff */
[----:B------:R-:W-:Y:S02]  /*5b60*/  F2FP.SATFINITE.E4M3.F32.PACK_AB_MERGE_C R31, RZ, R56, RZ ;  /* 0x00000038ff1f723e */ /* 0x000fe400048070ff */
[----:B0-----:R-:W-:Y:S01]  /*5b70*/  @!P4 IADD3 R28, P3, R28, R42, RZ ;  /* 0x0000002a1c1cc210 */ /* 0x001fe20007f7e0ff */
[----:B------:R0:W-:Y:S01]  /*5b80*/  @!P0 STG.E.U8 desc[UR18][R26.64], R59 ;  /* 0x0000003b1a008986 */ /* 0x0001e2000c101112 */
[----:B------:R-:W-:Y:S02]  /*5b90*/  ISETP.LT.OR P0, PT, R24, 0x1, !P5 ;  /* 0x000000011800780c */ /* 0x000fe40006f01670 */
[----:B------:R-:W-:-:S05]  /*5ba0*/  @!P4 IADD3.X R29, R43, R29, R30, P3, !PT ;  /* 0x0000001d2b1dc210 */ /* 0x000fca0001ffe41e */
[----:B------:R0:W-:Y:S06]  /*5bb0*/  @!P4 STG.E.U8 desc[UR18][R28.64+0x1], R31 ;  /* 0x0000011f1c00c986 */ /* 0x0001ec000c101112 */
[----:B--2---:R-:W-:Y:S05]  /*5bc0*/  @P0 BRA `(.L_x_37) ;  /* 0x0000000000240947 */ /* 0x004fea0003800000 */
[----:B0-----:R-:W-:Y:S01]  /*5bd0*/  IMAD.MOV.U32 R26, RZ, RZ, R16 ;  /* 0x000000ffff1a7224 */ /* 0x001fe200078e0010 */
[----:B------:R-:W-:Y:S01]  /*5be0*/  ULDC.64 UR6, c[0x0][0x5c0] ;  /* 0x0001700000067ab9 */ /* 0x000fe20000000a00 */
[----:B------:R-:W-:Y:S02]  /*5bf0*/  IMAD.MOV.U32 R27, RZ, RZ, R25 ;  /* 0x000000ffff1b7224 */ /* 0x000fe400078e0019 */
[----:B------:R-:W-:Y:S02]  /*5c00*/  IMAD R29, R9, 0x180, RZ ;  /* 0x00000180091d7824 */ /* 0x000fe400078e02ff */
[----:B------:R-:W-:-:S04]  /*5c10*/  IMAD.WIDE.U32 R26, R8, 0x180, R26 ;  /* 0x00000180081a7825 */ /* 0x000fc800078e001a */
[----:B------:R-:W-:Y:S01]  /*5c20*/  IMAD.IADD R29, R27, 0x1, R29 ;  /* 0x000000011b1d7824 */ /* 0x000fe200078e021d */
[----:B------:R-:W-:-:S04]  /*5c30*/  IADD3 R26, P0, P3, R26, UR6, R15 ;  /* 0x000000061a1a7c10 */ /* 0x000fc8000fb1e00f */
[----:B------:R-:W-:-:S05]  /*5c40*/  IADD3.X R27, R29, UR7, R12, P0, P3 ;  /* 0x000000071d1b7c10 */ /* 0x000fca00087e640c */
[----:B------:R1:W-:Y:S04]  /*5c50*/  STG.E.U8 desc[UR18][R26.64], R57 ;  /* 0x000000391a007986 */ /* 0x0003e8000c101112 */
.L_x_37:
[----:B------:R-:W-:Y:S05]  /*5c60*/  BSYNC B1 ;  /* 0x0000000000017941 */ /* 0x000fea0003800000 */
.L_x_36:
[----:B------:R-:W-:Y:S01]  /*5c70*/  ISETP.LT.OR P0, PT, R24, 0x2, !P5 ;  /* 0x000000021800780c */ /* 0x000fe20006f01670 */
[--C-:B0-----:R-:W-:Y:S02]  /*5c80*/  @!P2 IMAD.MOV.U32 R28, RZ, RZ, R16.reuse ;  /* 0x000000ffff1ca224 */ /* 0x101fe400078e0010 */
[-C--:B------:R-:W-:Y:S01]  /*5c90*/  FMUL R21, R21, R6.reuse ;  /* 0x0000000615157220 */ /* 0x080fe20000400000 */
[--C-:B------:R-:W-:Y:S02]  /*5ca0*/  @!P2 IMAD.MOV.U32 R29, RZ, RZ, R25.reuse ;  /* 0x000000ffff1da224 */ /* 0x100fe400078e0019 */
[-C--:B------:R-:W-:Y:S01]  /*5cb0*/  FMUL R20, R20, R6.reuse ;  /* 0x0000000614147220 */ /* 0x080fe20000400000 */
[----:B-1----:R-:W-:Y:S02]  /*5cc0*/  @!P1 IMAD.MOV.U32 R26, RZ, RZ, R16 ;  /* 0x000000ffff1a9224 */ /* 0x002fe400078e0010 */
[----:B------:R-:W-:Y:S01]  /*5cd0*/  FMUL R22, R22, R6 ;  /* 0x0000000616167220 */ /* 0x000fe20000400000 */
[----:B------:R-:W-:Y:S01]  /*5ce0*/  @!P1 IMAD.MOV.U32 R27, RZ, RZ, R25 ;  /* 0x000000ffff1b9224 */ /* 0x000fe200078e0019 */
[----:B------:R-:W-:Y:S01]  /*5cf0*/  BSSY B1, `(.L_x_38) ;  /* 0x0000016000017945 */ /* 0x000fe20003800000 */
[----:B------:R-:W-:Y:S01]  /*5d00*/  @!P2 IMAD.WIDE.U32 R28, R8, 0x180, R28 ;  /* 0x00000180081ca825 */ /* 0x000fe200078e001c */
[----:B------:R-:W-:-:S02]  /*5d10*/  F2FP.SATFINITE.E4M3.F32.PACK_AB_MERGE_C R33, RZ, R21, RZ ;  /* 0x00000015ff21723e */ /* 0x000fc400048070ff */
[----:B------:R-:W-:Y:S01]  /*5d20*/  F2FP.SATFINITE.E4M3.F32.PACK_AB_MERGE_C R35, RZ, R20, RZ ;  /* 0x00000014ff23723e */ /* 0x000fe200048070ff */
[----:B------:R-:W-:Y:S01]  /*5d30*/  @!P1 IMAD.WIDE.U32 R26, R8, 0x180, R26 ;  /* 0x00000180081a9825 */ /* 0x000fe200078e001a */
[----:B---3--:R-:W-:-:S03]  /*5d40*/  @!P2 IADD3 R28, P4, R28, R40, RZ ;  /* 0x000000281c1ca210 */ /* 0x008fc60007f9e0ff */
[C---:B------:R-:W-:Y:S01]  /*5d50*/  @!P2 IMAD R31, R9.reuse, 0x180, RZ ;  /* 0x00000180091fa824 */ /* 0x040fe200078e02ff */
[----:B------:R-:W-:Y:S01]  /*5d60*/  @!P1 IADD3 R26, P3, R26, R36, RZ ;  /* 0x000000241a1a9210 */ /* 0x000fe20007f7e0ff */
[----:B------:R-:W-:-:S03]  /*5d70*/  @!P1 IMAD R30, R9, 0x180, RZ ;  /* 0x00000180091e9824 */ /* 0x000fc600078e02ff */
[----:B------:R-:W-:Y:S02]  /*5d80*/  @!P2 IADD3.X R29, R41, R29, R31, P4, !PT ;  /* 0x0000001d291da210 */ /* 0x000fe400027fe41f */
[----:B------:R-:W-:Y:S02]  /*5d90*/  @!P1 IADD3.X R27, R37, R27, R30, P3, !PT ;  /* 0x0000001b251b9210 */ /* 0x000fe40001ffe41e */
[----:B------:R-:W-:Y:S01]  /*5da0*/  F2FP.SATFINITE.E4M3.F32.PACK_AB_MERGE_C R31, RZ, R22, RZ ;  /* 0x00000016ff1f723e */ /* 0x000fe200048070ff */
[----:B------:R-:W-:Y:S06]  /*5db0*/  @P0 BRA `(.L_x_39) ;  /* 0x0000000000240947 */ /* 0x000fec0003800000 */
[----:B------:R-:W-:Y:S01]  /*5dc0*/  IMAD.MOV.U32 R20, RZ, RZ, R16 ;  /* 0x000000ffff147224 */ /* 0x000fe200078e0010 */
        /* <DEDUP_REMOVED lines=8> */
.L_x_39:
[----:B------:R-:W-:Y:S05]  /*5e50*/  BSYNC B1 ;  /* 0x0000000000017941 */ /* 0x000fea0003800000 */
.L_x_38:
[----:B------:R1:W-:Y:S01]  /*5e60*/  @!P1 STG.E.U8 desc[UR18][R26.64+0x8], R33 ;  /* 0x000008211a009986 */ /* 0x0003e2000c101112 */
[C---:B------:R-:W-:Y:S01]  /*5e70*/  ISETP.LT.OR P0, PT, R24.reuse, 0x9, !P5 ;  /* 0x000000091800780c */ /* 0x040fe20006f01670 */
[-C--:B------:R-:W-:Y:S01]  /*5e80*/  FMUL R19, R19, R6.reuse ;  /* 0x0000000613137220 */ /* 0x080fe20000400000 */
[----:B------:R-:W-:Y:S01]  /*5e90*/  BSSY B1, `(.L_x_40) ;  /* 0x000000e000017945 */ /* 0x000fe20003800000 */
[----:B------:R1:W-:Y:S01]  /*5ea0*/  @!P2 STG.E.U8 desc[UR18][R28.64+0x9], R35 ;  /* 0x000009231c00a986 */ /* 0x0003e2000c101112 */
[----:B------:R-:W-:Y:S01]  /*5eb0*/  ISETP.LT.OR P5, PT, R24, 0xa, !P5 ;  /* 0x0000000a1800780c */ /* 0x000fe20006fa1670 */
[----:B0-----:R-:W-:Y:S01]  /*5ec0*/  FMUL R20, R18, R6 ;  /* 0x0000000612147220 */ /* 0x001fe20000400000 */
[----:B------:R-:W-:-:S07]  /*5ed0*/  F2FP.SATFINITE.E4M3.F32.PACK_AB_MERGE_C R21, RZ, R19, RZ ;  /* 0x00000013ff15723e */ /* 0x000fce00048070ff */
[----:B------:R-:W-:Y:S05]  /*5ee0*/  @P0 BRA `(.L_x_41) ;  /* 0x0000000000200947 */ /* 0x000fea0003800000 */
[----:B------:R-:W-:Y:S01]  /*5ef0*/  IMAD.MOV.U32 R24, RZ, RZ, R16 ;  /* 0x000000ffff187224 */ /* 0x000fe200078e0010 */
[----:B------:R-:W-:Y:S01]  /*5f00*/  ULDC.64 UR6, c[0x0][0x5c0] ;  /* 0x0001700000067ab9 */ /* 0x000fe20000000a00 */
[----:B-1----:R-:W-:Y:S02]  /*5f10*/  IMAD R27, R9, 0x180, RZ ;  /* 0x00000180091b7824 */ /* 0x002fe400078e02ff */
[----:B------:R-:W-:-:S04]  /*5f20*/  IMAD.WIDE.U32 R18, R8, 0x180, R24 ;  /* 0x0000018008127825 */ /* 0x000fc800078e0018 */
[----:B------:R-:W-:Y:S01]  /*5f30*/  IMAD.IADD R27, R19, 0x1, R27 ;  /* 0x00000001131b7824 */ /* 0x000fe200078e021b */
[----:B------:R-:W-:-:S04]  /*5f40*/  IADD3 R18, P0, P1, R18, UR6, R15 ;  /* 0x0000000612127c10 */ /* 0x000fc8000f91e00f */
[----:B------:R-:W-:-:S05]  /*5f50*/  IADD3.X R19, R27, UR7, R12, P0, P1 ;  /* 0x000000071b137c10 */ /* 0x000fca00087e240c */
[----:B------:R0:W-:Y:S04]  /*5f60*/  STG.E.U8 desc[UR18][R18.64+0x8], R21 ;  /* 0x0000081512007986 */ /* 0x0001e8000c101112 */
.L_x_41:
[----:B------:R-:W-:Y:S05]  /*5f70*/  BSYNC B1 ;  /* 0x0000000000017941 */ /* 0x000fea0003800000 */
.L_x_40:
[----:B0-----:R-:W-:Y:S01]  /*5f80*/  F2FP.SATFINITE.E4M3.F32.PACK_AB_MERGE_C R19, RZ, R20, RZ ;  /* 0x00000014ff13723e */ /* 0x001fe200048070ff */
[----:B------:R-:W-:Y:S06]  /*5f90*/  @P5 BRA `(.L_x_35) ;  /* 0x0000000000205947 */ /* 0x000fec0003800000 */
[----:B------:R-:W-:Y:S01]  /*5fa0*/  IMAD.MOV.U32 R24, RZ, RZ, R16 ;  /* 0x000000ffff187224 */ /* 0x000fe200078e0010 */
[----:B------:R-:W-:Y:S01]  /*5fb0*/  ULDC.64 UR6, c[0x0][0x5c0] ;  /* 0x0001700000067ab9 */ /* 0x000fe20000000a00 */
[----:B------:R-:W-:Y:S02]  /*5fc0*/  IMAD R9, R9, 0x180, RZ ;  /* 0x0000018009097824 */ /* 0x000fe400078e02ff */
[----:B------:R-:W-:-:S04]  /*5fd0*/  IMAD.WIDE.U32 R24, R8, 0x180, R24 ;  /* 0x0000018008187825 */ /* 0x000fc800078e0018 */
[----:B------:R-:W-:Y:S01]  /*5fe0*/  IMAD.IADD R9, R25, 0x1, R9 ;  /* 0x0000000119097824 */ /* 0x000fe200078e0209 */
[----:B------:R-:W-:-:S04]  /*5ff0*/  IADD3 R24, P0, P1, R24, UR6, R15 ;  /* 0x0000000618187c10 */ /* 0x000fc8000f91e00f */
[----:B------:R-:W-:-:S05]  /*6000*/  IADD3.X R25, R9, UR7, R12, P0, P1 ;  /* 0x0000000709197c10 */ /* 0x000fca00087e240c */
[----:B------:R0:W-:Y:S04]  /*6010*/  STG.E.U8 desc[UR18][R24.64+0x9], R19 ;  /* 0x0000091318007986 */ /* 0x0001e8000c101112 */
.L_x_35:
[----:B------:R-:W-:Y:S05]  /*6020*/  BSYNC B0 ;  /* 0x0000000000007941 */ /* 0x000fea0003800000 */
.L_x_31:
[----:B------:R-:W-:Y:S01]  /*6030*/  ULDC UR6, c[0x0][0xc] ;  /* 0x0000030000067ab9 */ /* 0x000fe20000000800 */
[----:B------:R-:W-:Y:S01]  /*6040*/  ULDC UR7, c[0x0][0x10] ;  /* 0x0000040000077ab9 */ /* 0x000fe20000000800 */
[----:B------:R-:W4:Y:S01]  /*6050*/  LDC R17, c[0x0][0x14] ;  /* 0x00000500ff117b82 */ /* 0x000f220000000800 */
[----:B------:R-:W-:Y:S01]  /*6060*/  UIMAD.WIDE.U32 UR6, UR6, UR7, URZ ;  /* 0x00000007060672a5 */ /* 0x000fe2000f8e003f */
[----:B------:R-:W-:Y:S02]  /*6070*/  IMAD.MOV.U32 R8, RZ, RZ, R0 ;  /* 0x000000ffff087224 */ /* 0x000fe400078e0000 */
[----:B--2---:R-:W-:Y:S02]  /*6080*/  IMAD.MOV.U32 R9, RZ, RZ, R3 ;  /* 0x000000ffff097224 */ /* 0x004fe400078e0003 */
[----:B------:R-:W-:Y:S02]  /*6090*/  IMAD.MOV.U32 R16, RZ, RZ, -0x1 ;  /* 0xffffffffff107424 */ /* 0x000fe400078e00ff */
[----:B------:R-:W-:-:S02]  /*60a0*/  IMAD.MOV.U32 R85, RZ, RZ, -0x1 ;  /* 0xffffffffff557424 */ /* 0x000fc400078e00ff */
[----:B----4-:R-:W-:-:S04]  /*60b0*/  IMAD.WIDE.U32 R8, R17, UR6, R8 ;  /* 0x0000000611087c25 */ /* 0x010fc8000f8e0008 */
[----:B------:R-:W-:Y:S01]  /*60c0*/  IMAD R3, R17, UR7, RZ ;  /* 0x0000000711037c24 */ /* 0x000fe2000f8e02ff */
[----:B------:R-:W-:Y:S01]  /*60d0*/  ULDC.64 UR6, c[0x0][0x650] ;  /* 0x0001940000067ab9 */ /* 0x000fe20000000a00 */
[----:B------:R-:W-:Y:S01]  /*60e0*/  IMAD.MOV.U32 R0, RZ, RZ, R8 ;  /* 0x000000ffff007224 */ /* 0x000fe200078e0008 */
[----:B------:R-:W-:Y:S01]  /*60f0*/  ISETP.GE.U32.AND P0, PT, R8, UR6, PT ;  /* 0x0000000608007c0c */ /* 0x000fe2000bf06070 */
[----:B------:R-:W-:Y:S01]  /*6100*/  IMAD.IADD R3, R9, 0x1, R3 ;  /* 0x0000000109037824 */ /* 0x000fe200078e0203 */
[----:B------:R-:W-:-:S04]  /*6110*/  PRMT R9, RZ, 0x7610, R9 ;  /* 0x00007610ff097816 */ /* 0x000fc80000000009 */
[----:B------:R-:W-:-:S13]  /*6120*/  ISETP.GE.U32.AND.EX P0, PT, R3, UR7, PT, P0 ;  /* 0x0000000703007c0c */ /* 0x000fda000bf06100 */
[----:B------:R-:W-:Y:S05]  /*6130*/  @P0 BRA `(.L_x_42) ;  /* 0x0000000400680947 */ /* 0x000fea0003800000 */
[----:B01----:R-:W0:Y:S01]  /*6140*/  S2R R26, SR_CTAID.X ;  /* 0x00000000001a7919 */ /* 0x003e220000002500 */
[----:B------:R-:W1:Y:S01]  /*6150*/  LDC.64 R20, c[0x0][0x628] ;  /* 0x00018a00ff147b82 */ /* 0x000e620000000a00 */
[----:B------:R-:W-:Y:S01]  /*6160*/  ULDC UR6, c[0x0][0x150] ;  /* 0x0000540000067ab9 */ /* 0x000fe20000000800 */
[----:B------:R-:W-:Y:S01]  /*6170*/  IMAD.MOV.U32 R18, RZ, RZ, R0 ;  /* 0x000000ffff127224 */ /* 0x000fe200078e0000 */
[----:B------:R-:W2:Y:S01]  /*6180*/  S2R R28, SR_CTAID.Y ;  /* 0x00000000001c7919 */ /* 0x000ea20000002600 */
[----:B-----5:R-:W-:-:S04]  /*6190*/  IMAD.MOV.U32 R19, RZ, RZ, R3 ;  /* 0x000000ffff137224 */ /* 0x020fc800078e0003 */
[----:B------:R-:W4:Y:S08]  /*61a0*/  LDC R29, c[0x0][0x144] ;  /* 0x00005100ff1d7b82 */ /* 0x000f300000000800 */
[----:B------:R-:W2:Y:S08]  /*61b0*/  LDC R22, c[0x0][0x630] ;  /* 0x00018c00ff167b82 */ /* 0x000eb00000000800 */
[----:B------:R-:W2:Y:S01]  /*61c0*/  LDC.64 R24, c[0x0][0x620] ;  /* 0x00018800ff187b82 */ /* 0x000ea20000000a00 */
[----:B-1----:R-:W-:-:S04]  /*61d0*/  ISETP.NE.U32.AND P0, PT, R20, RZ, PT ;  /* 0x000000ff1400720c */ /* 0x002fc80003f05070 */
[----:B------:R-:W-:Y:S02]  /*61e0*/  ISETP.NE.AND.EX P0, PT, R21, RZ, PT, P0 ;  /* 0x000000ff1500720c */ /* 0x000fe40003f05300 */
[----:B0-----:R-:W-:-:S05]  /*61f0*/  I2FP.F32.U32 R8, R26 ;  /* 0x0000001a00087245 */ /* 0x001fca0000201000 */
[----:B------:R-:W-:-:S04]  /*6200*/  FMUL R8, R8, UR6 ;  /* 0x0000000608087c20 */ /* 0x000fc80008400000 */
[----:B------:R0:W1:Y:S02]  /*6210*/  F2I.U32.TRUNC.NTZ R27, R8 ;  /* 0x00000008001b7305 */ /* 0x000064000020f000 */
[----:B----4-:R-:W-:Y:S05]  /*6220*/  @!P0 BRA `(.L_x_43) ;  /* 0x0000000000288947 */ /* 0x010fea0003800000 */
[----:B------:R-:W4:Y:S02]  /*6230*/  LDC R9, c[0x0][0x634] ;  /* 0x00018d00ff097b82 */ /* 0x000f240000000800 */
[----:B----4-:R-:W-:-:S05]  /*6240*/  IADD3 R19, P0, R0, R9, RZ ;  /* 0x0000000900137210 */ /* 0x010fca0007f1e0ff */
[----:B------:R-:W-:-:S04]  /*6250*/  IMAD.X R23, RZ, RZ, R3, P0 ;  /* 0x000000ffff177224 */ /* 0x000fc800000e0603 */
[----:B0-----:R-:W-:-:S04]  /*6260*/  IMAD.WIDE.U32 R8, R23, R20, RZ ;  /* 0x0000001417087225 */ /* 0x001fc800078e00ff */
[----:B------:R-:W-:-:S04]  /*6270*/  IMAD.WIDE.U32 R16, P0, R19, R21, R8 ;  /* 0x0000001513107225 */ /* 0x000fc80007800008 */
[----:B------:R-:W-:-:S04]  /*6280*/  IMAD.WIDE.U32 R8, R19, R20, RZ ;  /* 0x0000001413087225 */ /* 0x000fc800078e00ff */
[----:B------:R-:W-:Y:S01]  /*6290*/  IMAD.X R19, RZ, RZ, RZ, P0 ;  /* 0x000000ffff137224 */ /* 0x000fe200000e06ff */
[----:B------:R-:W-:Y:S01]  /*62a0*/  IADD3 RZ, P0, R9, R16, RZ ;  /* 0x0000001009ff7210 */ /* 0x000fe20007f1e0ff */
[----:B------:R-:W-:-:S04]  /*62b0*/  IMAD.MOV.U32 R18, RZ, RZ, R17 ;  /* 0x000000ffff127224 */ /* 0x000fc800078e0011 */
[----:B------:R-:W-:-:S08]  /*62c0*/  IMAD.WIDE.U32.X R18, R23, R21, R18, P0 ;  /* 0x0000001517127225 */ /* 0x000fd000000e0412 */
.L_x_43:
[-CC-:B--2---:R-:W-:Y:S01]  /*62d0*/  SHF.R.U64 R85, R18, R22.reuse, R19.reuse ;  /* 0x0000001612557219 */ /* 0x184fe20000001213 */
[----:B------:R-:W2:Y:S01]  /*62e0*/  LDC.64 R36, c[0x0][0x640] ;  /* 0x00019000ff247b82 */ /* 0x000ea20000000a00 */
[----:B0-----:R-:W-:Y:S01]  /*62f0*/  SHF.R.U32.HI R8, RZ, R22, R19 ;  /* 0x00000016ff087219 */ /* 0x001fe20000011613 */
[----:B-1----:R-:W-:Y:S01]  /*6300*/  IMAD.MOV R27, RZ, RZ, -R27 ;  /* 0x000000ffff1b7224 */ /* 0x002fe200078e0a1b */
[----:B------:R-:W-:Y:S01]  /*6310*/  IADD3 R17, P0, RZ, -R85, RZ ;  /* 0x80000055ff117210 */ /* 0x000fe20007f1e0ff */
[----:B------:R-:W-:Y:S01]  /*6320*/  ULDC UR6, c[0x0][0x154] ;  /* 0x0000550000067ab9 */ /* 0x000fe20000000800 */
[----:B------:R-:W-:Y:S02]  /*6330*/  IMAD.MOV.U32 R19, RZ, RZ, 0x1 ;  /* 0x00000001ff137424 */ /* 0x000fe400078e00ff */
[----:B------:R-:W-:Y:S01]  /*6340*/  IMAD R32, R29, R27, R26 ;  /* 0x0000001b1d207224 */ /* 0x000fe200078e021a */
[----:B------:R-:W0:Y:S01]  /*6350*/  LDC R18, c[0x0][0x618] ;  /* 0x00018600ff127b82 */ /* 0x000e220000000800 */
[----:B------:R-:W-:-:S02]  /*6360*/  IMAD.X R9, RZ, RZ, ~R8, P0 ;  /* 0x000000ffff097224 */ /* 0x000fc400000e0e08 */
[----:B------:R-:W-:Y:S02]  /*6370*/  IMAD.MOV.U32 R8, RZ, RZ, R0 ;  /* 0x000000ffff087224 */ /* 0x000fe400078e0000 */
[-C--:B------:R-:W-:Y:S02]  /*6380*/  IMAD R16, R9, R24.reuse, RZ ;  /* 0x0000001809107224 */ /* 0x080fe400078e02ff */
[----:B------:R-:W-:Y:S01]  /*6390*/  IMAD.MOV.U32 R9, RZ, RZ, R3 ;  /* 0x000000ffff097224 */ /* 0x000fe200078e0003 */
[----:B------:R-:W1:Y:S01]  /*63a0*/  LDC R30, c[0x0][0x608] ;  /* 0x00018200ff1e7b82 */ /* 0x000e620000000800 */
[----:B------:R-:W-:-:S04]  /*63b0*/  IMAD.WIDE.U32 R8, R17, R24, R8 ;  /* 0x0000001811087225 */ /* 0x000fc800078e0008 */
[----:B------:R-:W-:-:S03]  /*63c0*/  IMAD R17, R17, R25, R16 ;  /* 0x0000001911117224 */ /* 0x000fc600078e0210 */
[----:B------:R-:W4:Y:S01]  /*63d0*/  LDC R34, c[0x0][0x658] ;  /* 0x00019600ff227b82 */ /* 0x000f220000000800 */
[----:B------:R-:W-:Y:S01]  /*63e0*/  I2FP.F32.U32 R16, R28 ;  /* 0x0000001c00107245 */ /* 0x000fe20000201000 */
[----:B------:R-:W-:Y:S01]  /*63f0*/  IMAD.IADD R9, R9, 0x1, R17 ;  /* 0x0000000109097824 */ /* 0x000fe200078e0211 */
[----:B--2---:R-:W-:Y:S01]  /*6400*/  ISETP.NE.U32.AND P0, PT, R36, RZ, PT ;  /* 0x000000ff2400720c */ /* 0x004fe20003f05070 */
[----:B------:R-:W-:Y:S02]  /*6410*/  IMAD.MOV.U32 R17, RZ, RZ, -0x1 ;  /* 0xffffffffff117424 */ /* 0x000fe400078e00ff */
[----:B------:R-:W-:Y:S02]  /*6420*/  FMUL R16, R16, UR6 ;  /* 0x0000000610107c20 */ /* 0x000fe40008400000 */
[----:B------:R-:W2:Y:S01]  /*6430*/  LDC R25, c[0x0][0x148] ;  /* 0x00005200ff197b82 */ /* 0x000ea20000000800 */
[----:B0-----:R-:W-:Y:S01]  /*6440*/  SHF.R.U64 R22, R8, R18, R9 ;  /* 0x0000001208167219 */ /* 0x001fe20000001209 */
[----:B------:R0:W0:Y:S01]  /*6450*/  F2I.U32.TRUNC.NTZ R23, R16 ;  /* 0x0000001000177305 */ /* 0x000022000020f000 */
[----:B------:R-:W-:-:S02]  /*6460*/  ISETP.NE.AND.EX P0, PT, R37, RZ, PT, P0 ;  /* 0x000000ff2500720c */ /* 0x000fc40003f05300 */
[----:B------:R-:W-:-:S03]  /*6470*/  SHF.R.U32.HI R9, RZ, R18, R9 ;  /* 0x00000012ff097219 */ /* 0x000fc60000011609 */
[----:B------:R-:W0:Y:S01]  /*6480*/  LDC R26, c[0x0][0x600] ;  /* 0x00018000ff1a7b82 */ /* 0x000e220000000800 */
[-CC-:B-1----:R-:W-:Y:S02]  /*6490*/  SHF.R.U64 R20, R22, R30.reuse, R9.reuse ;  /* 0x0000001e16147219 */ /* 0x182fe40000001209 */
[----:B------:R-:W-:-:S05]  /*64a0*/  SHF.R.U32.HI R9, RZ, R30, R9 ;  /* 0x0000001eff097219 */ /* 0x000fca0000011609 */
[----:B------:R-:W1:Y:S01]  /*64b0*/  LDC R29, c[0x0][0x648] ;  /* 0x00019200ff1d7b82 */ /* 0x000e620000000800 */
[-CC-:B----4-:R-:W-:Y:S02]  /*64c0*/  SHF.R.U64 R24, R20, R34.reuse, R9.reuse ;  /* 0x0000002214187219 */ /* 0x190fe40000001209 */
[-C--:B------:R-:W-:Y:S02]  /*64d0*/  SHF.L.U32 R17, R17, R34.reuse, RZ ;  /* 0x0000002211117219 */ /* 0x080fe400000006ff */
[-C--:B------:R-:W-:Y:S01]  /*64e0*/  SHF.R.U32.HI R9, RZ, R34.reuse, R9 ;  /* 0x00000022ff097219 */ /* 0x080fe20000011609 */
[----:B------:R-:W-:Y:S01]  /*64f0*/  IMAD.MOV.U32 R8, RZ, RZ, R24 ;  /* 0x000000ffff087224 */ /* 0x000fe200078e0018 */
[----:B------:R-:W-:Y:S01]  /*6500*/  SHF.L.U32 R34, R19, R34, RZ ;  /* 0x0000002213227219 */ /* 0x000fe200000006ff */
[----:B------:R-:W4:Y:S01]  /*6510*/  LDC R31, c[0x0][0x638] ;  /* 0x00018e00ff1f7b82 */ /* 0x000f220000000800 */
[----:B------:R-:W-:-:S07]  /*6520*/  LOP3.LUT R27, RZ, R17, RZ, 0x33, !PT ;  /* 0x00000011ff1b7212 */ /* 0x000fce00078e33ff */
[----:B------:R-:W0:Y:S01]  /*6530*/  LDC R33, c[0x0][0x610] ;  /* 0x00018400ff217b82 */ /* 0x000e220000000800 */
[----:B------:R-:W-:Y:S05]  /*6540*/  @!P0 BRA `(.L_x_44) ;  /* 0x0000000000288947 */ /* 0x000fea0003800000 */
[----:B------:R-:W5:Y:S02]  /*6550*/  LDC R19, c[0x0][0x64c] ;  /* 0x00019300ff137b82 */ /* 0x000f640000000800 */
[----:B-----5:R-:W-:-:S05]  /*6560*/  IADD3 R19, P0, R24, R19, RZ ;  /* 0x0000001318137210 */ /* 0x020fca0007f1e0ff */
[----:B------:R-:W-:-:S04]  /*6570*/  IMAD.X R21, RZ, RZ, R9, P0 ;  /* 0x000000ffff157224 */ /* 0x000fc800000e0609 */
[----:B------:R-:W-:-:S04]  /*6580*/  IMAD.WIDE.U32 R8, R21, R36, RZ ;  /* 0x0000002415087225 */ /* 0x000fc800078e00ff */
[----:B0-----:R-:W-:-:S04]  /*6590*/  IMAD.WIDE.U32 R16, P0, R19, R37, R8 ;  /* 0x0000002513107225 */ /* 0x001fc80007800008 */
[----:B------:R-:W-:-:S04]  /*65a0*/  IMAD.WIDE.U32 R8, R19, R36, RZ ;  /* 0x0000002413087225 */ /* 0x000fc800078e00ff */
[----:B------:R-:W-:Y:S01]  /*65b0*/  IMAD.X R19, RZ, RZ, RZ, P0 ;  /* 0x000000ffff137224 */ /* 0x000fe200000e06ff */
[----:B------:R-:W-:Y:S01]  /*65c0*/  IADD3 RZ, P0, R9, R16, RZ ;  /* 0x0000001009ff7210 */ /* 0x000fe20007f1e0ff */
[----:B------:R-:W-:-:S04]  /*65d0*/  IMAD.MOV.U32 R18, RZ, RZ, R17 ;  /* 0x000000ffff127224 */ /* 0x000fc800078e0011 */
[----:B------:R-:W-:-:S08]  /*65e0*/  IMAD.WIDE.U32.X R8, R21, R37, R18, P0 ;  /* 0x0000002515087225 */ /* 0x000fd000000e0412 */
.L_x_44:
[----:B------:R-:W-:Y:S01]  /*65f0*/  ISETP.NE.AND P0, PT, R4, 0x1, PT ;  /* 0x000000010400780c */ /* 0x000fe20003f05270 */
[----:B0-----:R-:W-:Y:S01]  /*6600*/  IMAD.MOV R16, RZ, RZ, -R23 ;  /* 0x000000ffff107224 */ /* 0x001fe200078e0a17 */
[----:B-1----:R-:W-:Y:S01]  /*6610*/  SHF.R.U64 R8, R8, R29, R9 ;  /* 0x0000001d08087219 */ /* 0x002fe20000001209 */
[----:B------:R-:W-:Y:S01]  /*6620*/  VIADD R17, R26, 0xffffffff ;  /* 0xffffffff1a117836 */ /* 0x000fe20000000000 */
[----:B------:R-:W-:-:S03]  /*6630*/  LOP3.LUT R23, R20, R27, RZ, 0xc0, !PT ;  /* 0x0000001b14177212 */ /* 0x000fc600078ec0ff */
[----:B------:R-:W-:Y:S01]  /*6640*/  IMAD.MOV R9, RZ, RZ, -R8 ;  /* 0x000000ffff097224 */ /* 0x000fe200078e0a08 */
[----:B------:R-:W-:Y:S01]  /*6650*/  LOP3.LUT R17, R22, R17, RZ, 0xc0, !PT ;  /* 0x0000001116117212 */ /* 0x000fe200078ec0ff */
[----:B------:R-:W-:Y:S02]  /*6660*/  IMAD R23, R34, R8, R23 ;  /* 0x0000000822177224 */ /* 0x000fe400078e0217 */
[----:B----4-:R-:W-:Y:S02]  /*6670*/  IMAD R8, R9, R31, R24 ;  /* 0x0000001f09087224 */ /* 0x010fe400078e0218 */
[----:B--2---:R-:W-:Y:S02]  /*6680*/  @P0 IMAD R32, R25, R16, R28 ;  /* 0x0000001019200224 */ /* 0x004fe400078e021c */
[----:B------:R-:W-:Y:S02]  /*6690*/  IMAD R8, R8, R26, R17 ;  /* 0x0000001a08087224 */ /* 0x000fe400078e0211 */
[----:B------:R-:W-:-:S02]  /*66a0*/  IMAD R23, R23, R33, R32 ;  /* 0x0000002117177224 */ /* 0x000fc400078e0220 */
[----:B------:R-:W-:-:S03]  /*66b0*/  IMAD.MOV.U32 R9, RZ, RZ, 0x1 ;  /* 0x00000001ff097424 */ /* 0x000fc600078e00ff */
[----:B------:R-:W-:Y:S02]  /*66c0*/  SEL R16, R8, R23, !P0 ;  /* 0x0000001708107207 */ /* 0x000fe40004000000 */
[----:B------:R-:W-:-:S07]  /*66d0*/  SEL R23, R23, R8, !P0 ;  /* 0x0000000817177207 */ /* 0x000fce0004000000 */
.L_x_42:
[----:B------:R-:W-:Y:S01]  /*66e0*/  LOP3.LUT P0, RZ, R9, 0xff, RZ, 0xc0, !PT ;  /* 0x000000ff09ff7812 */ /* 0x000fe2000780c0ff */
[----:B------:R-:W-:-:S04]  /*66f0*/  UIMAD.WIDE.U32 UR6, UR5, -0x55555555, URZ ;  /* 0xaaaaaaab050678a5 */ /* 0x000fc8000f8e003f */
[----:B------:R-:W-:-:S04]  /*6700*/  USHF.R.U32.HI UR6, URZ, 0x2, UR7 ;  /* 0x000000023f067899 */ /* 0x000fc80008011607 */
[----:B------:R-:W-:-:S04]  /*6710*/  UIMAD UR5, UR6, -0x6, UR5 ;  /* 0xfffffffa060578a4 */ /* 0x000fc8000f8e0205 */
[----:B------:R-:W-:Y:S08]  /*6720*/  @P0 BRA `(.L_x_45) ;  /* 0xffffffa800340947 */ /* 0x000ff0000383ffff */
[----:B------:R-:W-:Y:S05]  /*6730*/  EXIT ;  /* 0x000000000000794d */ /* 0x000fea0003800000 */
.L_x_3:
[----:B0-----:R-:W-:Y:S01]  /*6740*/  ULDC.64 UR4, c[0x0][0x650] ;  /* 0x0001940000047ab9 */ /* 0x001fe20000000a00 */
        /* <DEDUP_REMOVED lines=25> */
.L_x_47:
[--C-:B------:R-:W-:Y:S01]  /*68e0*/  SHF.R.U64 R16, R14, R18, R15.reuse ;  /* 0x000000120e107219 */ /* 0x100fe2000000120f */
[----:B------:R-:W0:Y:S01]  /*68f0*/  LDC R22, c[0x0][0x618] ;  /* 0x00018600ff167b82 */ /* 0x000e220000000800 */
[----:B------:R-:W-:Y:S01]  /*6900*/  I2FP.F32.U32 R12, R8 ;  /* 0x00000008000c7245 */ /* 0x000fe20000201000 */
[----:B------:R-:W-:Y:S01]  /*6910*/  ULDC UR4, c[0x0][0x150] ;  /* 0x0000540000047ab9 */ /* 0x000fe20000000800 */
[----:B------:R-:W-:Y:S01]  /*6920*/  SHF.R.U32.HI R9, RZ, R18, R15 ;  /* 0x00000012ff097219 */ /* 0x000fe2000001160f */
[----:B------:R-:W-:Y:S01]  /*6930*/  IMAD.MOV.U32 R10, RZ, RZ, R0 ;  /* 0x000000ffff0a7224 */ /* 0x000fe200078e0000 */
[----:B------:R-:W-:Y:S01]  /*6940*/  IADD3 R13, P0, RZ, -R16, RZ ;  /* 0x80000010ff0d7210 */ /* 0x000fe20007f1e0ff */
[----:B------:R-:W-:Y:S01]  /*6950*/  FMUL R15, R12, UR4 ;  /* 0x000000040c0f7c20 */ /* 0x000fe20008400000 */
[----:B------:R-:W-:Y:S01]  /*6960*/  IMAD.MOV.U32 R11, RZ, RZ, R3 ;  /* 0x000000ffff0b7224 */ /* 0x000fe200078e0003 */
[----:B------:R-:W1:Y:S01]  /*6970*/  LDC.64 R24, c[0x0][0x640] ;  /* 0x00019000ff187b82 */ /* 0x000e620000000a00 */
[----:B------:R-:W-:Y:S01]  /*6980*/  ULDC UR4, c[0x0][0x154] ;  /* 0x0000550000047ab9 */ /* 0x000fe20000000800 */
[----:B------:R-:W-:-:S02]  /*6990*/  IMAD.X R9, RZ, RZ, ~R9, P0 ;  /* 0x000000ffff097224 */ /* 0x000fc400000e0e09 */
[----:B------:R-:W2:Y:S01]  /*69a0*/  F2I.U32.TRUNC.NTZ R15, R15 ;  /* 0x0000000f000f7305 */ /* 0x000ea2000020f000 */
[----:B------:R-:W-:-:S03]  /*69b0*/  IMAD.WIDE.U32 R10, R13, R20, R10 ;  /* 0x000000140d0a7225 */ /* 0x000fc600078e000a */
[----:B------:R-:W3:Y:S01]  /*69c0*/  LDC R17, c[0x0][0x144] ;  /* 0x00005100ff117b82 */ /* 0x000ee20000000800 */
[----:B------:R-:W-:-:S04]  /*69d0*/  IMAD R12, R9, R20, RZ ;  /* 0x00000014090c7224 */ /* 0x000fc800078e02ff */
[----:B------:R-:W-:Y:S02]  /*69e0*/  IMAD R9, R13, R21, R12 ;  /* 0x000000150d097224 */ /* 0x000fe400078e020c */
[----:B------:R-:W-:Y:S01]  /*69f0*/  IMAD.MOV.U32 R12, RZ, RZ, -0x1 ;  /* 0xffffffffff0c7424 */ /* 0x000fe200078e00ff */
[----:B------:R-:W4:Y:S01]  /*6a00*/  LDC R18, c[0x0][0x608] ;  /* 0x00018200ff127b82 */ /* 0x000f220000000800 */
[----:B------:R-:W-:Y:S01]  /*6a10*/  IMAD.IADD R9, R11, 0x1, R9 ;  /* 0x000000010b097824 */ /* 0x000fe200078e0209 */
[----:B------:R-:W-:-:S04]  /*6a20*/  I2FP.F32.U32 R11, R7 ;  /* 0x00000007000b7245 */ /* 0x000fc80000201000 */
[-C--:B0-----:R-:W-:Y:S01]  /*6a30*/  SHF.R.U64 R14, R10, R22.reuse, R9 ;  /* 0x000000160a0e7219 */ /* 0x081fe20000001209 */
[----:B--2---:R-:W-:Y:S01]  /*6a40*/  IMAD.MOV R10, RZ, RZ, -R15 ;  /* 0x000000ffff0a7224 */ /* 0x004fe200078e0a0f */
[----:B------:R-:W0:Y:S01]  /*6a50*/  LDC R13, c[0x0][0x658] ;  /* 0x00019600ff0d7b82 */ /* 0x000e220000000800 */
[----:B-1----:R-:W-:Y:S01]  /*6a60*/  ISETP.NE.U32.AND P0, PT, R24, RZ, PT ;  /* 0x000000ff1800720c */ /* 0x002fe20003f05070 */
[----:B------:R-:W-:Y:S01]  /*6a70*/  FMUL R11, R11, UR4 ;  /* 0x000000040b0b7c20 */ /* 0x000fe20008400000 */
[----:B------:R-:W-:Y:S02]  /*6a80*/  SHF.R.U32.HI R9, RZ, R22, R9 ;  /* 0x00000016ff097219 */ /* 0x000fe40000011609 */
[----:B------:R-:W-:-:S03]  /*6a90*/  ISETP.NE.AND.EX P0, PT, R25, RZ, PT, P0 ;  /* 0x000000ff1900720c */ /* 0x000fc60003f05300 */
[----:B------:R-:W1:Y:S01]  /*6aa0*/  LDC R20, c[0x0][0x148] ;  /* 0x00005200ff147b82 */ /* 0x000e620000000800 */
[----:B---3--:R-:W-:Y:S02]  /*6ab0*/  IMAD R23, R17, R10, R8 ;  /* 0x0000000a11177224 */ /* 0x008fe400078e0208 */
[----:B------:R-:W-:-:S05]  /*6ac0*/  IMAD.MOV.U32 R10, RZ, RZ, 0x1 ;  /* 0x00000001ff0a7424 */ /* 0x000fca00078e00ff */
[----:B------:R-:W2:Y:S01]  /*6ad0*/  LDC R21, c[0x0][0x600] ;  /* 0x00018000ff157b82 */ /* 0x000ea20000000800 */
[-CC-:B----4-:R-:W-:Y:S02]  /*6ae0*/  SHF.R.U64 R17, R14, R18.reuse, R9.reuse ;  /* 0x000000120e117219 */ /* 0x190fe40000001209 */
[----:B------:R-:W-:Y:S02]  /*6af0*/  SHF.R.U32.HI R8, RZ, R18, R9 ;  /* 0x00000012ff087219 */ /* 0x000fe40000011609 */
[----:B------:R3:W4:Y:S03]  /*6b00*/  F2I.U32.TRUNC.NTZ R18, R11 ;  /* 0x0000000b00127305 */ /* 0x000726000020f000 */
[----:B------:R-:W1:Y:S01]  /*6b10*/  LDC R26, c[0x0][0x648] ;  /* 0x00019200ff1a7b82 */ /* 0x000e620000000800 */
[-C--:B0-----:R-:W-:Y:S02]  /*6b20*/  SHF.R.U64 R19, R17, R13.reuse, R8 ;  /* 0x0000000d11137219 */ /* 0x081fe40000001208 */
[----:B------:R-:W-:-:S02]  /*6b30*/  SHF.L.U32 R12, R12, R13, RZ ;  /* 0x0000000d0c0c7219 */ /* 0x000fc400000006ff */
[-C--:B------:R-:W-:Y:S01]  /*6b40*/  SHF.R.U32.HI R9, RZ, R13.reuse, R8 ;  /* 0x0000000dff097219 */ /* 0x080fe20000011608 */
[----:B------:R-:W-:Y:S01]  /*6b50*/  IMAD.MOV.U32 R8, RZ, RZ, R19 ;  /* 0x000000ffff087224 */ /* 0x000fe200078e0013 */
[----:B------:R-:W-:Y:S01]  /*6b60*/  SHF.L.U32 R22, R10, R13, RZ ;  /* 0x0000000d0a167219 */ /* 0x000fe200000006ff */
[----:B------:R-:W0:Y:S01]  /*6b70*/  LDC R27, c[0x0][0x638] ;  /* 0x00018e00ff1b7b82 */ /* 0x000e220000000800 */
[----:B------:R-:W-:-:S07]  /*6b80*/  LOP3.LUT R28, RZ, R12, RZ, 0x33, !PT ;  /* 0x0000000cff1c7212 */ /* 0x000fce00078e33ff */
        /* <DEDUP_REMOVED lines=12> */
.L_x_48:
[----:B------:R-:W-:Y:S01]  /*6c50*/  ISETP.NE.AND P0, PT, R4, 0x1, PT ;  /* 0x000000010400780c */ /* 0x000fe20003f05270 */
[----:B--2---:R-:W-:Y:S01]  /*6c60*/  VIADD R11, R21, 0xffffffff ;  /* 0xffffffff150b7836 */ /* 0x004fe20000000000 */
[----:B-1----:R-:W-:Y:S01]  /*6c70*/  SHF.R.U64 R9, R8, R26, R9 ;  /* 0x0000001a08097219 */ /* 0x002fe20000001209 */
[----:B------:R-:W-:Y:S01]  /*6c80*/  IMAD.MOV R18, RZ, RZ, -R18 ;  /* 0x000000ffff127224 */ /* 0x000fe200078e0a12 */
[----:B------:R-:W-:Y:S02]  /*6c90*/  LOP3.LUT R8, R17, R28, RZ, 0xc0, !PT ;  /* 0x0000001c11087212 */ /* 0x000fe400078ec0ff */
[----:B------:R-:W-:Y:S01]  /*6ca0*/  LOP3.LUT R14, R14, R11, RZ, 0xc0, !PT ;  /* 0x0000000b0e0e7212 */ /* 0x000fe200078ec0ff */
[----:B------:R-:W-:Y:S02]  /*6cb0*/  IMAD.MOV R10, RZ, RZ, -R9 ;  /* 0x000000ffff0a7224 */ /* 0x000fe400078e0a09 */
[----:B------:R-:W-:Y:S02]  /*6cc0*/  IMAD R8, R22, R9, R8 ;  /* 0x0000000916087224 */ /* 0x000fe400078e0208 */
[----:B------:R-:W-:-:S02]  /*6cd0*/  IMAD.MOV.U32 R11, RZ, RZ, 0x1 ;  /* 0x00000001ff0b7424 */ /* 0x000fc400078e00ff */
[----:B------:R-:W-:Y:S02]  /*6ce0*/  @P0 IMAD R23, R20, R18, R7 ;  /* 0x0000001214170224 */ /* 0x000fe400078e0207 */
[----:B0-----:R-:W-:Y:S02]  /*6cf0*/  IMAD R7, R10, R27, R19 ;  /* 0x0000001b0a077224 */ /* 0x001fe400078e0213 */
[----:B------:R-:W-:Y:S02]  /*6d00*/  IMAD R15, R8, R29, R23 ;  /* 0x0000001d080f7224 */ /* 0x000fe400078e0217 */
[----:B------:R-:W-:Y:S02]  /*6d10*/  IMAD R8, R7, R21, R14 ;  /* 0x0000001507087224 */ /* 0x000fe400078e020e */
[----:B------:R-:W-:-:S03]  /*6d20*/  IMAD.MOV.U32 R10, RZ, RZ, R16 ;  /* 0x000000ffff0a7224 */ /* 0x000fc600078e0010 */
[----:B------:R-:W-:Y:S02]  /*6d30*/  SEL R18, R8, R15, !P0 ;  /* 0x0000000f08127207 */ /* 0x000fe40004000000 */
[----:B------:R-:W-:-:S07]  /*6d40*/  SEL R15, R15, R8, !P0 ;  /* 0x000000080f0f7207 */ /* 0x000fce0004000000 */
.L_x_46:
[----:B------:R-:W-:-:S08]  /*6d50*/  NOP ;  /* 0x0000000000007918 */ /* 0x000fd00000000000 */
[----:B------:R-:W0:-:S00]  /*6d60*/  USETMAXREG.DEALLOC.CTAPOOL 0x28 ;  /* 0x00000028000079c8 */ /* 0x000e0000080e0500 */
[----:B0-----:R-:W-:-:S13]  /*6d70*/  ISETP.NE.AND P0, PT, R6, RZ, PT ;  /* 0x000000ff0600720c */ /* 0x001fda0003f05270 */
[----:B------:R-:W-:Y:S05]  /*6d80*/  @P0 EXIT ;  /* 0x000000000000094d */ /* 0x000fea0003800000 */
[----:B------:R-:W-:Y:S01]  /*6d90*/  LOP3.LUT P0, RZ, R11, 0xff, RZ, 0xc0, !PT ;  /* 0x000000ff0bff7812 */ /* 0x000fe2000780c0ff */
[----:B------:R-:W-:Y:S02]  /*6da0*/  IMAD.MOV.U32 R12, RZ, RZ, 0x1 ;  /* 0x00000001ff0c7424 */ /* 0x000fe400078e00ff */
[----:B------:R-:W-:-:S10]  /*6db0*/  IMAD.MOV.U32 R14, RZ, RZ, RZ ;  /* 0x000000ffff0e7224 */ /* 0x000fd400078e00ff */
[----:B------:R-:W-:Y:S05]  /*6dc0*/  @!P0 BRA `(.L_x_49) ;  /* 0x0000000c003c8947 */ /* 0x000fea0003800000 */
[----:B------:R-:W0:Y:S01]  /*6dd0*/  LDC R6, c[0x0][0x28c] ;  /* 0x0000a300ff067b82 */ /* 0x000e220000000800 */
[----:B------:R-:W-:Y:S01]  /*6de0*/  ULDC UR5, c[0x0][0x600] ;  /* 0x0001800000057ab9 */ /* 0x000fe20000000800 */
[----:B------:R-:W-:Y:S01]  /*6df0*/  ULDC UR4, c[0x0][0xc] ;  /* 0x0000030000047ab9 */ /* 0x000fe20000000800 */
[----:B------:R-:W-:Y:S01]  /*6e00*/  UIADD3 UR16, UR5, -0x1, URZ ;  /* 0xffffffff05107890 */ /* 0x000fe2000fffe03f */
[C---:B------:R-:W-:Y:S01]  /*6e10*/  LOP3.LUT P2, RZ, R5.reuse, 0x7f, RZ, 0xc0, !PT ;  /* 0x0000007f05ff7812 */ /* 0x040fe2000784c0ff */
[----:B------:R-:W-:Y:S01]  /*6e20*/  ULDC UR6, c[0x0][0x658] ;  /* 0x0001960000067ab9 */ /* 0x000fe20000000800 */
[----:B------:R-:W-:Y:S01]  /*6e30*/  ULDC UR5, c[0x0][0x10] ;  /* 0x0000040000057ab9 */ /* 0x000fe20000000800 */
[----:B------:R-:W-:Y:S01]  /*6e40*/  UMOV UR7, 0xffffffff ;  /* 0xffffffff00077882 */ /* 0x000fe20000000000 */
[----:B------:R-:W-:Y:S01]  /*6e50*/  UMOV UR8, 0x1 ;  /* 0x0000000100087882 */ /* 0x000fe20000000000 */
[----:B------:R-:W-:Y:S01]  /*6e60*/  UIMAD.WIDE.U32 UR4, UR4, UR5, URZ ;  /* 0x00000005040472a5 */ /* 0x000fe2000f8e003f */
[----:B------:R-:W-:Y:S01]  /*6e70*/  LOP3.LUT P0, RZ, R5, 0x1f, RZ, 0xc0, !PT ;  /* 0x0000001f05ff7812 */ /* 0x000fe2000780c0ff */
[----:B------:R-:W-:Y:S01]  /*6e80*/  USHF.L.U32 UR7, UR7, UR6, URZ ;  /* 0x0000000607077299 */ /* 0x000fe2000800063f */
[----:B------:R-:W-:Y:S01]  /*6e90*/  BSSY B0, `(.L_x_49) ;  /* 0x00000c2000007945 */ /* 0x000fe20003800000 */
[----:B------:R-:W-:Y:S01]  /*6ea0*/  USHF.L.U32 UR18, UR8, UR6, URZ ;  /* 0x0000000608127299 */ /* 0x000fe2000800063f */
[----:B------:R-:W-:Y:S01]  /*6eb0*/  IMAD.MOV.U32 R16, RZ, RZ, 0x1 ;  /* 0x00000001ff107424 */ /* 0x000fe200078e00ff */
[----:B------:R-:W-:Y:S01]  /*6ec0*/  LOP3.LUT R17, R2, 0x2, RZ, 0xfc, !PT ;  /* 0x0000000202117812 */ /* 0x000fe200078efcff */
[----:B------:R-:W-:Y:S01]  /*6ed0*/  ULDC UR6, c[0x0][0x14] ;  /* 0x0000050000067ab9 */ /* 0x000fe20000000800 */
[----:B------:R-:W-:Y:S01]  /*6ee0*/  PLOP3.LUT P0, PT, P0, P2, PT, 0x8a, 0x0 ;  /* 0x000000000000781c */ /* 0x000fe20000705172 */
[----:B------:R-:W-:Y:S01]  /*6ef0*/  UIMAD.WIDE.U32 UR20, UR4, UR6, URZ ;  /* 0x00000006041472a5 */ /* 0x000fe2000f8e003f */
[----:B------:R-:W-:Y:S01]  /*6f00*/  IMAD.MOV.U32 R12, RZ, RZ, 0x1 ;  /* 0x00000001ff0c7424 */ /* 0x000fe200078e00ff */
[----:B------:R-:W-:Y:S01]  /*6f10*/  UIMAD UR13, UR5, UR6, URZ ;  /* 0x00000006050d72a4 */ /* 0x000fe2000f8e023f */
[----:B------:R-:W-:Y:S01]  /*6f20*/  IMAD.MOV.U32 R14, RZ, RZ, RZ ;  /* 0x000000ffff0e7224 */ /* 0x000fe200078e00ff */
[----:B------:R-:W-:Y:S01]  /*6f30*/  ULOP3.LUT UR17, URZ, UR7, URZ, 0x33, !UPT ;  /* 0x000000073f117292 */ /* 0x000fe2000f8e333f */
[----:B0-----:R-:W-:Y:S01]  /*6f40*/  VIADD R6, R6, 0x3f ;  /* 0x0000003f06067836 */ /* 0x001fe20000000000 */
[----:B------:R-:W-:Y:S01]  /*6f50*/  UIADD3 UR13, UR21, UR13, URZ ;  /* 0x0000000d150d7290 */ /* 0x000fe2000fffe03f */
[----:B------:R-:W-:-:S03]  /*6f60*/  ULDC.64 UR22, c[0x0][0x198] ;  /* 0x0000660000167ab9 */ /* 0x000fc60000000a00 */
[----:B------:R-:W-:-:S04]  /*6f70*/  SHF.R.S32.HI R7, RZ, 0x1f, R6 ;  /* 0x0000001fff077819 */ /* 0x000fc80000011406 */
[----:B------:R-:W-:-:S04]  /*6f80*/  LEA.HI R7, R7, R6, RZ, 0x6 ;  /* 0x0000000607077211 */ /* 0x000fc800078f30ff */
[----:B------:R-:W-:-:S05]  /*6f90*/  SHF.R.S32.HI R13, RZ, 0x6, R7 ;  /* 0x00000006ff0d7819 */ /* 0x000fca0000011407 */
[----:B------:R-:W-:-:S07]  /*6fa0*/  VIADD R5, R13, 0x1 ;  /* 0x000000010d057836 */ /* 0x000fce0000000000 */
.L_x_61:
[----:B------:R-:W-:-:S03]  /*6fb0*/  UMOV UR4, 0xffffffff ;  /* 0xffffffff00047882 */ /* 0x000fc60000000000 */
[----:B------:R-:W-:Y:S05]  /*6fc0*/  BRA.DIV UR4, `(.L_x_50) ;  /* 0x0000000e04f47947 */ /* 0x000fea000b800000 */
[----:B------:R-:W-:-:S13]  /*6fd0*/  ELECT P1, URZ, PT ;  /* 0x00000000003f782f */ /* 0x000fda0003820000 */
.L_x_74:
[----:B------:R-:W0:Y:S01]  /*6fe0*/  LDC R6, c[0x0][0x28c] ;  /* 0x0000a300ff067b82 */ /* 0x000e220000000800 */
[----:B------:R-:W-:Y:S01]  /*6ff0*/  BSSY B1, `(.L_x_51) ;  /* 0x0000037000017945 */ /* 0x000fe20003800000 */
[----:B0-----:R-:W-:-:S13]  /*7000*/  ISETP.LT.OR P1, PT, R6, 0x1, !P1 ;  /* 0x000000010600780c */ /* 0x001fda0004f21670 */
[----:B------:R-:W-:Y:S05]  /*7010*/  @P1 BRA `(.L_x_52) ;  /* 0x0000000000d01947 */ /* 0x000fea0003800000 */
[----:B------:R-:W-:Y:S02]  /*7020*/  IMAD.SHL.U32 R19, R18, 0x10, RZ ;  /* 0x0000001012137824 */ /* 0x000fe400078e00ff */
[----:B------:R-:W-:Y:S02]  /*7030*/  IMAD.SHL.U32 R15, R15, 0x200, RZ ;  /* 0x000002000f0f7824 */ /* 0x000fe400078e00ff */
[----:B------:R-:W-:Y:S02]  /*7040*/  IMAD.MOV.U32 R20, RZ, RZ, RZ ;  /* 0x000000ffff147224 */ /* 0x000fe400078e00ff */
[----:B------:R-:W-:Y:S02]  /*7050*/  IMAD.MOV.U32 R6, RZ, RZ, R5 ;  /* 0x000000ffff067224 */ /* 0x000fe400078e0005 */
[----:B------:R-:W-:Y:S02]  /*7060*/  IMAD.MOV.U32 R7, RZ, RZ, R12 ;  /* 0x000000ffff077224 */ /* 0x000fe400078e000c */
[----:B------:R-:W-:-:S07]  /*7070*/  IMAD.MOV.U32 R8, RZ, RZ, R14 ;  /* 0x000000ffff087224 */ /* 0x000fce00078e000e */
.L_x_56:
[----:B------:R-:W0:Y:S01]  /*7080*/  S2R R18, SR_CgaCtaId ;  /* 0x0000000000127919 */ /* 0x000e220000008800 */
[----:B------:R-:W-:Y:S01]  /*7090*/  MOV R9, 0x400 ;  /* 0x0000040000097802 */ /* 0x000fe20000000f00 */
[----:B------:R-:W1:Y:S03]  /*70a0*/  @!P2 LDC R11, c[0x0][0x500] ;  /* 0x00014000ff0bab82 */ /* 0x000e660000000800 */
[----:B0-----:R-:W-:Y:S02]  /*70b0*/  LEA R21, R18, R9, 0x18 ;  /* 0x0000000912157211 */ /* 0x001fe400078ec0ff */
[----:B------:R-:W-:-:S03]  /*70c0*/  SHF.L.U32 R9, R7, 0x1f, RZ ;  /* 0x0000001f07097819 */ /* 0x000fc600000006ff */
[----:B------:R-:W-:-:S04]  /*70d0*/  IMAD R18, R8, 0x8, R21 ;  /* 0x0000000808127824 */ /* 0x000fc800078e0215 */
[----:B------:R-:W0:Y:S02]  /*70e0*/  SYNCS.PHASECHK.TRANS64.TRYWAIT P1, [R18+URZ+0x30], R9 ;  /* 0x00003009120075a7 */ /* 0x000e24000802017f */
[----:B01----:R-:W-:Y:S05]  /*70f0*/  @!P1 BRA `(.L_x_53) ;  /* 0x0000000c00c89947 */ /* 0x003fea0003800000 */
.L_x_75:
[----:B0-----:R-:W-:Y:S01]  /*7100*/  PRMT R9, R17, 0x9910, RZ ;  /* 0x0000991011097816 */ /* 0x001fe200000000ff */
[----:B------:R0:W-:Y:S03]  /*7110*/  @!P2 SYNCS.ARRIVE.TRANS64 RZ, [R18+URZ], R11 ;  /* 0x0000000b12ffa9a7 */ /* 0x0001e6000800003f */
[----:B------:R-:W-:-:S13]  /*7120*/  ISETP.NE.AND P1, PT, R9, 0x2, PT ;  /* 0x000000020900780c */ /* 0x000fda0003f25270 */
[----:B0-----:R-:W-:Y:S05]  /*7130*/  @P1 BRA `(.L_x_54) ;  /* 0x0000000000041947 */ /* 0x001fea0003800000 */
[----:B------:R-:W-:Y:S01]  /*7140*/  BPT.TRAP 0x1 ;  /* 0x000000040000795c */ /* 0x000fe20000300000 */
.L_x_54:
[----:B------:R-:W-:Y:S05]  /*7150*/  @P0 BRA `(.L_x_55) ;  /* 0x0000000000040947 */ /* 0x000fea0003800000 */
[----:B------:R-:W-:Y:S01]  /*7160*/  BPT.TRAP 0x1 ;  /* 0x000000040000795c */ /* 0x000fe20000300000 */
.L_x_55:
[--C-:B------:R-:W-:Y:S01]  /*7170*/  IMAD R9, R8, 0x8000, R21.reuse ;  /* 0x0000800008097824 */ /* 0x100fe200078e0215 */
[----:B------:R-:W-:Y:S01]  /*7180*/  R2UR UR9, R18 ;  /* 0x00000000120972ca */ /* 0x000fe200000e0000 */
[----:B------:R-:W-:Y:S01]  /*7190*/  IMAD R21, R8, 0x400, R21 ;  /* 0x0000040008157824 */ /* 0x000fe200078e0215 */
[----:B------:R-:W-:Y:S01]  /*71a0*/  UIADD3 UR4, UP0, UR22, 0xf0, URZ ;  /* 0x000000f016047890 */ /* 0x000fe2000ff1e03f */
[----:B------:R-:W-:Y:S01]  /*71b0*/  VIADD R6, R6, 0xffffffff ;  /* 0xffffffff06067836 */ /* 0x000fe20000000000 */
[----:B------:R-:W-:Y:S01]  /*71c0*/  R2UR UR5, R9 ;  /* 0x00000000090572ca */ /* 0x000fe200000e0000 */
[----:B------:R-:W-:Y:S01]  /*71d0*/  UIADD3 UR24, UP1, UR22, 0x1f0, URZ ;  /* 0x000001f016187890 */ /* 0x000fe2000ff3e03f */
[----:B------:R-:W-:Y:S01]  /*71e0*/  R2UR UR8, R21 ;  /* 0x00000000150872ca */ /* 0x000fe200000e0000 */
[----:B------:R-:W-:Y:S01]  /*71f0*/  VIADD R8, R8, 0x1 ;  /* 0x0000000108087836 */ /* 0x000fe20000000000 */
[----:B------:R-:W-:Y:S01]  /*7200*/  R2UR UR11, R15 ;  /* 0x000000000f0b72ca */ /* 0x000fe200000e0000 */
[----:B------:R-:W-:Y:S01]  /*7210*/  UIADD3.X UR25, URZ, UR23, URZ, UP1, !UPT ;  /* 0x000000173f197290 */ /* 0x000fe20008ffe43f */
[----:B------:R-:W-:Y:S01]  /*7220*/  R2UR UR10, R20 ;  /* 0x00000000140a72ca */ /* 0x000fe200000e0000 */
[----:B------:R-:W-:Y:S01]  /*7230*/  UMOV UR6, 0x0 ;  /* 0x0000000000067882 */ /* 0x000fe20000000000 */
[----:B------:R-:W-:Y:S01]  /*7240*/  R2UR UR12, R10 ;  /* 0x000000000a0c72ca */ /* 0x000fe200000e0000 */
[----:B------:R-:W-:Y:S01]  /*7250*/  UMOV UR7, 0x10000000 ;  /* 0x1000000000077882 */ /* 0x000fe20000000000 */
[----:B------:R-:W-:Y:S01]  /*7260*/  R2UR UR19, R19 ;  /* 0x00000000131372ca */ /* 0x000fe200000e0000 */
[----:B------:R-:W-:Y:S01]  /*7270*/  VIADD R20, R20, 0x40 ;  /* 0x0000004014147836 */ /* 0x000fe20000000000 */
[----:B------:R-:W-:Y:S01]  /*7280*/  ISETP.GT.AND P3, PT, R6, 0x1, PT ;  /* 0x000000010600780c */ /* 0x000fe20003f64270 */
[----:B------:R-:W-:Y:S01]  /*7290*/  UIADD3 UR14, UR5, 0x180, URZ ;  /* 0x00000180050e7890 */ /* 0x000fe2000fffe03f */
[----:B------:R-:W-:Y:S01]  /*72a0*/  ISETP.NE.AND P1, PT, R8, 0x6, PT ;  /* 0x000000060800780c */ /* 0x000fe20003f25270 */
[----:B------:R-:W-:-:S02]  /*72b0*/  UIADD3.X UR5, URZ, UR23, URZ, UP0, !UPT ;  /* 0x000000173f057290 */ /* 0x000fc400087fe43f */
[----:B------:R-:W-:Y:S01]  /*72c0*/  UIADD3 UR15, UR8, 0x30180, URZ ;  /* 0x00030180080f7890 */ /* 0x000fe2000fffe03f */
[----:B------:R-:W-:Y:S02]  /*72d0*/  SEL R18, RZ, 0x1, P1 ;  /* 0x00000001ff127807 */ /* 0x000fe40000800000 */
[----:B------:R-:W-:Y:S01]  /*72e0*/  UMOV UR8, UR14 ;  /* 0x0000000e00087c82 */ /* 0x000fe20008000000 */
[----:B------:R-:W-:Y:S02]  /*72f0*/  SEL R8, R8, RZ, P1 ;  /* 0x000000ff08087207 */ /* 0x000fe40000800000 */
[----:B------:R-:W-:Y:S01]  /*7300*/  LOP3.LUT R7, R7, R18, RZ, 0x3c, !PT ;  /* 0x0000001207077212 */ /* 0x000fe200078e3cff */
[----:B------:R0:W-:Y:S02]  /*7310*/  UTMALDG.3D [UR8], [UR4], desc[UR6] ;  /* 0x00000608040075b4 */ /* 0x0001e40008011000 */
[----:B0-----:R-:W-:Y:S01]  /*7320*/  UMOV UR8, UR15 ;  /* 0x0000000f00087c82 */ /* 0x001fe20008000000 */
[----:B------:R-:W-:-:S02]  /*7330*/  UMOV UR11, UR19 ;  /* 0x00000013000b7c82 */ /* 0x000fc40008000000 */
[----:B------:R0:W-:Y:S02]  /*7340*/  UTMALDG.3D [UR8], [UR24], desc[UR6] ;  /* 0x00000608180075b4 */ /* 0x0001e40008011000 */
[----:B0-----:R-:W-:Y:S05]  /*7350*/  @P3 BRA `(.L_x_56) ;  /* 0xfffffffc00483947 */ /* 0x001fea000383ffff */
.L_x_52:
[----:B------:R-:W-:Y:S05]  /*7360*/  BSYNC B1 ;  /* 0x0000000000017941 */ /* 0x000fea0003800000 */
.L_x_51:
[----:B------:R-:W-:Y:S01]  /*7370*/  LOP3.LUT P3, RZ, R16, 0xff, RZ, 0xc0, !PT ;  /* 0x000000ff10ff7812 */ /* 0x000fe2000786c0ff */
[----:B------:R-:W-:Y:S01]  /*7380*/  IMAD.IADD R14, R13, 0x1, R14 ;  /* 0x000000010d0e7824 */ /* 0x000fe200078e020e */
[----:B------:R-:W-:Y:S01]  /*7390*/  IADD3 R0, P4, R0, UR20, RZ ;  /* 0x0000001400007c10 */ /* 0x000fe2000ff9e0ff */
[----:B------:R-:W-:Y:S01]  /*73a0*/  ULDC.64 UR4, c[0x0][0x650] ;  /* 0x0001940000047ab9 */ /* 0x000fe20000000a00 */
[----:B------:R-:W-:Y:S01]  /*73b0*/  BSSY B1, `(.L_x_57) ;  /* 0x000006d000017945 */ /* 0x000fe20003800000 */
[----:B------:R-:W-:Y:S01]  /*73c0*/  IMAD.MOV.U32 R15, RZ, RZ, -0x1 ;  /* 0xffffffffff0f7424 */ /* 0x000fe200078e00ff */
[----:B------:R-:W-:Y:S01]  /*73d0*/  ISETP.GT.U32.AND P1, PT, R14, 0x5, PT ;  /* 0x000000050e00780c */ /* 0x000fe20003f24070 */
[----:B------:R-:W-:Y:S01]  /*73e0*/  IMAD.MOV.U32 R18, RZ, RZ, -0x1 ;  /* 0xffffffffff127424 */ /* 0x000fe200078e00ff */
[----:B------:R-:W-:Y:S01]  /*73f0*/  IADD3.X R3, R3, UR13, RZ, P4, !PT ;  /* 0x0000000d03037c10 */ /* 0x000fe2000a7fe4ff */
[----:B------:R-:W-:Y:S01]  /*7400*/  IMAD.MOV.U32 R10, RZ, RZ, -0x1 ;  /* 0xffffffffff0a7424 */ /* 0x000fe200078e00ff */
[----:B------:R-:W-:-:S02]  /*7410*/  ISETP.LT.U32.AND P1, PT, R13, 0x6, P1 ;  /* 0x000000060d00780c */ /* 0x000fc40000f21070 */
[----:B------:R-:W-:Y:S01]  /*7420*/  PRMT R16, RZ, 0x7610, R16 ;  /* 0x00007610ff107816 */ /* 0x000fe20000000010 */
[----:B------:R-:W0:Y:S01]  /*7430*/  @P3 S2R R7, SR_CgaCtaId ;  /* 0x0000000000073919 */ /* 0x000e220000008800 */
[----:B------:R-:W-:-:S04]  /*7440*/  @P3 MOV R6, 0x400 ;  /* 0x0000040000063802 */ /* 0x000fc80000000f00 */
[----:B0-----:R-:W-:Y:S01]  /*7450*/  @P3 LEA R8, R7, R6, 0x18 ;  /* 0x0000000607083211 */ /* 0x001fe200078ec0ff */
[----:B------:R-:W-:-:S03]  /*7460*/  IMAD.WIDE.U32 R6, R14, -0x55555555, RZ ;  /* 0xaaaaaaab0e067825 */ /* 0x000fc600078e00ff */
[----:B------:R0:W-:Y:S01]  /*7470*/  @P3 SYNCS.ARRIVE.TRANS64.A1T0 RZ, [R8+URZ+0x78], RZ ;  /* 0x000078ff08ff39a7 */ /* 0x0001e2000810003f */
[----:B------:R-:W-:Y:S02]  /*7480*/  ISETP.GE.U32.AND P3, PT, R13, 0x6, PT ;  /* 0x000000060d00780c */ /* 0x000fe40003f66070 */
[----:B------:R-:W-:Y:S02]  /*7490*/  SHF.R.U32.HI R9, RZ, 0x2, R7 ;  /* 0x00000002ff097819 */ /* 0x000fe40000011607 */
[----:B------:R-:W-:Y:S02]  /*74a0*/  SEL R7, RZ, 0x1, !P1 ;  /* 0x00000001ff077807 */ /* 0x000fe40004800000 */
[----:B------:R-:W-:Y:S01]  /*74b0*/  ISETP.GE.U32.AND P1, PT, R0, UR4, PT ;  /* 0x0000000400007c0c */ /* 0x000fe2000bf26070 */
[----:B------:R-:W-:Y:S01]  /*74c0*/  IMAD R14, R9, -0x6, R14 ;  /* 0xfffffffa090e7824 */ /* 0x000fe200078e020e */
[----:B------:R-:W-:Y:S02]  /*74d0*/  LOP3.LUT R12, R12, R7, RZ, 0x3c, !PT ;  /* 0x000000070c0c7212 */ /* 0x000fe400078e3cff */
[----:B------:R-:W-:-:S02]  /*74e0*/  ISETP.GE.U32.AND.EX P1, PT, R3, UR5, PT, P1 ;  /* 0x0000000503007c0c */ /* 0x000fc4000bf26110 */
[----:B------:R-:W-:Y:S02]  /*74f0*/  PRMT R6, RZ, 0x7610, R6 ;  /* 0x00007610ff067816 */ /* 0x000fe40000000006 */
[----:B------:R-:W-:-:S09]  /*7500*/  @P3 LOP3.LUT R12, R12, 0x1, R9, 0x78, !PT ;  /* 0x000000010c0c3812 */ /* 0x000fd200078e7809 */
[----:B0-----:R-:W-:Y:S05]  /*7510*/  @P1 BRA `(.L_x_58) ;  /* 0x0000000400581947 */ /* 0x001fea0003800000 */
[----:B------:R-:W-:Y:S01]  /*7520*/  ULDC.64 UR4, c[0x0][0x628] ;  /* 0x00018a0000047ab9 */ /* 0x000fe20000000a00 */
[----:B------:R-:W0:Y:S01]  /*7530*/  S2R R18, SR_CTAID.X ;  /* 0x0000000000127919 */ /* 0x000e220000002500 */
[----:B------:R-:W-:Y:S01]  /*7540*/  ISETP.NE.U32.AND P1, PT, RZ, UR4, PT ;  /* 0x00000004ff007c0c */ /* 0x000fe2000bf25070 */
[----:B------:R-:W-:Y:S01]  /*7550*/  ULDC UR7, c[0x0][0x630] ;  /* 0x00018c0000077ab9 */ /* 0x000fe20000000800 */
[----:B------:R-:W-:Y:S01]  /*7560*/  IMAD.MOV.U32 R6, RZ, RZ, R0 ;  /* 0x000000ffff067224 */ /* 0x000fe200078e0000 */
[----:B------:R-:W1:Y:S01]  /*7570*/  S2R R15, SR_CTAID.Y ;  /* 0x00000000000f7919 */ /* 0x000e620000002600 */
[----:B------:R-:W-:Y:S01]  /*7580*/  ISETP.NE.AND.EX P1, PT, RZ, UR5, PT, P1 ;  /* 0x00000005ff007c0c */ /* 0x000fe2000bf25310 */
[----:B------:R-:W-:-:S12]  /*7590*/  IMAD.MOV.U32 R7, RZ, RZ, R3 ;  /* 0x000000ffff077224 */ /* 0x000fd800078e0003 */
[----:B------:R-:W-:Y:S05]  /*75a0*/  @!P1 BRA `(.L_x_59) ;  /* 0x0000000000289947 */ /* 0x000fea0003800000 */
[----:B------:R-:W-:Y:S02]  /*75b0*/  ULDC UR6, c[0x0][0x634] ;  /* 0x00018d0000067ab9 */ /* 0x000fe40000000800 */
[----:B------:R-:W-:-:S05]  /*75c0*/  IADD3 R11, P1, R0, UR6, RZ ;  /* 0x00000006000b7c10 */ /* 0x000fca000ff3e0ff */
[----:B------:R-:W-:-:S04]  /*75d0*/  IMAD.X R19, RZ, RZ, R3, P1 ;  /* 0x000000ffff137224 */ /* 0x000fc800008e0603 */
[----:B------:R-:W-:-:S04]  /*75e0*/  IMAD.WIDE.U32 R8, R19, UR4, RZ ;  /* 0x0000000413087c25 */ /* 0x000fc8000f8e00ff */
[----:B------:R-:W-:-:S04]  /*75f0*/  IMAD.WIDE.U32 R8, P1, R11, UR5, R8 ;  /* 0x000000050b087c25 */ /* 0x000fc8000f820008 */
[----:B------:R-:W-:-:S04]  /*7600*/  IMAD.WIDE.U32 R10, R11, UR4, RZ ;  /* 0x000000040b0a7c25 */ /* 0x000fc8000f8e00ff */
[----:B------:R-:W-:Y:S01]  /*7610*/  IMAD.X R7, RZ, RZ, RZ, P1 ;  /* 0x000000ffff077224 */ /* 0x000fe200008e06ff */
[----:B------:R-:W-:Y:S01]  /*7620*/  IADD3 RZ, P1, R11, R8, RZ ;  /* 0x000000080bff7210 */ /* 0x000fe20007f3e0ff */
[----:B------:R-:W-:-:S04]  /*7630*/  IMAD.MOV.U32 R6, RZ, RZ, R9 ;  /* 0x000000ffff067224 */ /* 0x000fc800078e0009 */
[----:B------:R-:W-:-:S08]  /*7640*/  IMAD.WIDE.U32.X R6, R19, UR5, R6, P1 ;  /* 0x0000000513067c25 */ /* 0x000fd000088e0406 */
.L_x_59:
[--C-:B------:R-:W-:Y:S01]  /*7650*/  SHF.R.U64 R10, R6, UR7, R7.reuse ;  /* 0x00000007060a7c19 */ /* 0x100fe20008001207 */
[----:B------:R-:W-:Y:S01]  /*7660*/  ULDC.64 UR4, c[0x0][0x620] ;  /* 0x0001880000047ab9 */ /* 0x000fe20000000a00 */
[----:B------:R-:W-:Y:S01]  /*7670*/  SHF.R.U32.HI R6, RZ, UR7, R7 ;  /* 0x00000007ff067c19 */ /* 0x000fe20008011607 */
[----:B------:R-:W-:Y:S01]  /*7680*/  IMAD.MOV.U32 R7, RZ, RZ, R3 ;  /* 0x000000ffff077224 */ /* 0x000fe200078e0003 */
[----:B------:R-:W-:Y:S01]  /*7690*/  IADD3 R9, P1, RZ, -R10, RZ ;  /* 0x8000000aff097210 */ /* 0x000fe20007f3e0ff */
[----:B------:R-:W2:Y:S01]  /*76a0*/  LDC R25, c[0x0][0x144] ;  /* 0x00005100ff197b82 */ /* 0x000ea20000000800 */
[----:B0-----:R-:W-:Y:S01]  /*76b0*/  I2FP.F32.U32 R11, R18 ;  /* 0x00000012000b7245 */ /* 0x001fe20000201000 */
[----:B------:R-:W-:Y:S01]  /*76c0*/  ULDC.64 UR8, c[0x0][0x640] ;  /* 0x0001900000087ab9 */ /* 0x000fe20000000a00 */
[----:B------:R-:W-:Y:S01]  /*76d0*/  ULDC UR6, c[0x0][0x608] ;  /* 0x0001820000067ab9 */ /* 0x000fe20000000800 */
[----:B------:R-:W-:Y:S01]  /*76e0*/  IMAD.X R6, RZ, RZ, ~R6, P1 ;  /* 0x000000ffff067224 */ /* 0x000fe200008e0e06 */
[----:B------:R-:W-:-:S03]  /*76f0*/  ISETP.NE.U32.AND P1, PT, RZ, UR8, PT ;  /* 0x00000008ff007c0c */ /* 0x000fc6000bf25070 */
[----:B------:R-:W-:Y:S01]  /*7700*/  IMAD R8, R6, UR4, RZ ;  /* 0x0000000406087c24 */ /* 0x000fe2000f8e02ff */
[----:B------:R-:W0:Y:S01]  /*7710*/  LDC R20, c[0x0][0x148] ;  /* 0x00005200ff147b82 */ /* 0x000e220000000800 */
[----:B------:R-:W-:Y:S01]  /*7720*/  IMAD.MOV.U32 R6, RZ, RZ, R0 ;  /* 0x000000ffff067224 */ /* 0x000fe200078e0000 */
[----:B------:R-:W-:-:S03]  /*7730*/  ISETP.NE.AND.EX P1, PT, RZ, UR9, PT, P1 ;  /* 0x00000009ff007c0c */ /* 0x000fc6000bf25310 */
[----:B------:R-:W-:Y:S01]  /*7740*/  IMAD.WIDE.U32 R6, R9, UR4, R6 ;  /* 0x0000000409067c25 */ /* 0x000fe2000f8e0006 */
[----:B------:R-:W-:-:S03]  /*7750*/  ULDC UR4, c[0x0][0x150] ;  /* 0x0000540000047ab9 */ /* 0x000fc60000000800 */
[----:B------:R-:W-:Y:S02]  /*7760*/  IMAD R9, R9, UR5, R8 ;  /* 0x0000000509097c24 */ /* 0x000fe4000f8e0208 */
[----:B------:R-:W-:Y:S01]  /*7770*/  FMUL R8, R11, UR4 ;  /* 0x000000040b087c20 */ /* 0x000fe20008400000 */
[----:B------:R-:W-:Y:S01]  /*7780*/  ULDC UR4, c[0x0][0x618] ;  /* 0x0001860000047ab9 */ /* 0x000fe20000000800 */
[----:B------:R-:W-:Y:S01]  /*7790*/  ULDC UR5, c[0x0][0x154] ;  /* 0x0000550000057ab9 */ /* 0x000fe20000000800 */
[----:B------:R-:W-:-:S03]  /*77a0*/  IMAD.IADD R7, R7, 0x1, R9 ;  /* 0x0000000107077824 */ /* 0x000fc600078e0209 */
[----:B------:R-:W3:Y:S02]  /*77b0*/  F2I.U32.TRUNC.NTZ R8, R8 ;  /* 0x0000000800087305 */ /* 0x000ee4000020f000 */
[----:B------:R-:W-:Y:S02]  /*77c0*/  SHF.R.U64 R11, R6, UR4, R7 ;  /* 0x00000004060b7c19 */ /* 0x000fe40008001207 */
[----:B-1----:R-:W-:-:S05]  /*77d0*/  I2FP.F32.U32 R6, R15 ;  /* 0x0000000f00067245 */ /* 0x002fca0000201000 */
[----:B------:R-:W-:Y:S01]  /*77e0*/  FMUL R22, R6, UR5 ;  /* 0x0000000506167c20 */ /* 0x000fe20008400000 */
[----:B------:R-:W-:Y:S01]  /*77f0*/  SHF.R.U32.HI R6, RZ, UR4, R7 ;  /* 0x00000004ff067c19 */ /* 0x000fe20008011607 */
[----:B------:R-:W-:-:S03]  /*7800*/  ULDC UR4, c[0x0][0x658] ;  /* 0x0001960000047ab9 */ /* 0x000fc60000000800 */
[--C-:B------:R-:W-:Y:S01]  /*7810*/  SHF.R.U64 R21, R11, UR6, R6.reuse ;  /* 0x000000060b157c19 */ /* 0x100fe20008001206 */
[----:B------:R-:W1:Y:S01]  /*7820*/  F2I.U32.TRUNC.NTZ R22, R22 ;  /* 0x0000001600167305 */ /* 0x000e62000020f000 */
[----:B------:R-:W-:Y:S01]  /*7830*/  SHF.R.U32.HI R6, RZ, UR6, R6 ;  /* 0x00000006ff067c19 */ /* 0x000fe20008011606 */
[----:B---3--:R-:W-:-:S03]  /*7840*/  IMAD.MOV R8, RZ, RZ, -R8 ;  /* 0x000000ffff087224 */ /* 0x008fc600078e0a08 */
[----:B------:R-:W-:Y:S01]  /*7850*/  SHF.R.U64 R19, R21, UR4, R6 ;  /* 0x0000000415137c19 */ /* 0x000fe20008001206 */
[----:B--2---:R-:W-:Y:S01]  /*7860*/  IMAD R18, R25, R8, R18 ;  /* 0x0000000819127224 */ /* 0x004fe200078e0212 */
[----:B------:R-:W-:-:S03]  /*7870*/  SHF.R.U32.HI R23, RZ, UR4, R6 ;  /* 0x00000004ff177c19 */ /* 0x000fc60008011606 */
[----:B------:R-:W-:Y:S02]  /*7880*/  IMAD.MOV.U32 R6, RZ, RZ, R19 ;  /* 0x000000ffff067224 */ /* 0x000fe400078e0013 */
[----:B------:R-:W-:Y:S01]  /*7890*/  IMAD.MOV.U32 R7, RZ, RZ, R23 ;  /* 0x000000ffff077224 */ /* 0x000fe200078e0017 */
[----:B------:R-:W-:Y:S06]  /*78a0*/  @!P1 BRA `(.L_x_60) ;  /* 0x0000000000289947 */ /* 0x000fec0003800000 */
[----:B------:R-:W-:Y:S02]  /*78b0*/  ULDC UR4, c[0x0][0x64c] ;  /* 0x0001930000047ab9 */ /* 0x000fe40000000800 */
[----:B------:R-:W-:-:S05]  /*78c0*/  IADD3 R7, P1, R19, UR4, RZ ;  /* 0x0000000413077c10 */ /* 0x000fca000ff3e0ff */
[----:B------:R-:W-:-:S04]  /*78d0*/  IMAD.X R23, RZ, RZ, R23, P1 ;  /* 0x000000ffff177224 */ /* 0x000fc800008e0617 */
[----:B------:R-:W-:-:S04]  /*78e0*/  IMAD.WIDE.U32 R8, R23, UR8, RZ ;  /* 0x0000000817087c25 */ /* 0x000fc8000f8e00ff */
[----:B------:R-:W-:-:S04]  /*78f0*/  IMAD.WIDE.U32 R8, P1, R7, UR9, R8 ;  /* 0x0000000907087c25 */ /* 0x000fc8000f820008 */
[----:B------:R-:W-:-:S04]  /*7900*/  IMAD.WIDE.U32 R6, R7, UR8, RZ ;  /* 0x0000000807067c25 */ /* 0x000fc8000f8e00ff */
[----:B------:R-:W-:Y:S01]  /*7910*/  IMAD.MOV.U32 R6, RZ, RZ, R9 ;  /* 0x000000ffff067224 */ /* 0x000fe200078e0009 */
[----:B------:R-:W-:Y:S01]  /*7920*/  IADD3 RZ, P3, R7, R8, RZ ;  /* 0x0000000807ff7210 */ /* 0x000fe20007f7e0ff */
[----:B------:R-:W-:-:S04]  /*7930*/  IMAD.X R7, RZ, RZ, RZ, P1 ;  /* 0x000000ffff077224 */ /* 0x000fc800008e06ff */
[----:B------:R-:W-:-:S08]  /*7940*/  IMAD.WIDE.U32.X R6, R23, UR9, R6, P3 ;  /* 0x0000000917067c25 */ /* 0x000fd000098e0406 */
.L_x_60:
[----:B------:R-:W-:Y:S01]  /*7950*/  ISETP.NE.AND P1, PT, R4, 0x1, PT ;  /* 0x000000010400780c */ /* 0x000fe20003f25270 */
[----:B------:R-:W-:Y:S01]  /*7960*/  ULDC UR4, c[0x0][0x648] ;  /* 0x0001920000047ab9 */ /* 0x000fe20000000800 */
[----:B-1----:R-:W-:Y:S01]  /*7970*/  IMAD.MOV R22, RZ, RZ, -R22 ;  /* 0x000000ffff167224 */ /* 0x002fe200078e0a16 */
[----:B------:R-:W-:Y:S01]  /*7980*/  SHF.R.U64 R6, R6, UR4, R7 ;  /* 0x0000000406067c19 */ /* 0x000fe20008001207 */
[----:B------:R-:W-:Y:S01]  /*7990*/  ULDC UR4, c[0x0][0x638] ;  /* 0x00018e0000047ab9 */ /* 0x000fe20000000800 */
[----:B------:R-:W-:Y:S01]  /*79a0*/  LOP3.LUT R21, R21, UR17, RZ, 0xc0, !PT ;  /* 0x0000001115157c12 */ /* 0x000fe2000f8ec0ff */
[----:B------:R-:W-:Y:S01]  /*79b0*/  ULDC UR5, c[0x0][0x610] ;  /* 0x0001840000057ab9 */ /* 0x000fe20000000800 */
[----:B------:R-:W-:Y:S02]  /*79c0*/  IMAD.MOV.U32 R7, RZ, RZ, 0x1 ;  /* 0x00000001ff077424 */ /* 0x000fe400078e00ff */
[----:B------:R-:W-:-:S04]  /*79d0*/  IMAD.MOV R8, RZ, RZ, -R6 ;  /* 0x000000ffff087224 */ /* 0x000fc800078e0a06 */
[----:B0-----:R-:W-:Y:S02]  /*79e0*/  @P1 IMAD R18, R20, R22, R15 ;  /* 0x0000001614121224 */ /* 0x001fe400078e020f */
[----:B------:R-:W-:Y:S01]  /*79f0*/  IMAD R15, R6, UR18, R21 ;  /* 0x00000012060f7c24 */ /* 0x000fe2000f8e0215 */
[----:B------:R-:W-:Y:S01]  /*7a00*/  LOP3.LUT R6, R11, UR16, RZ, 0xc0, !PT ;  /* 0x000000100b067c12 */ /* 0x000fe2000f8ec0ff */
[----:B------:R-:W-:Y:S01]  /*7a10*/  IMAD R19, R8, UR4, R19 ;  /* 0x0000000408137c24 */ /* 0x000fe2000f8e0213 */
[----:B------:R-:W-:Y:S01]  /*7a20*/  ULDC UR4, c[0x0][0x600] ;  /* 0x0001800000047ab9 */ /* 0x000fe20000000800 */
[----:B------:R-:W-:Y:S02]  /*7a30*/  IMAD R15, R15, UR5, R18 ;  /* 0x000000050f0f7c24 */ /* 0x000fe4000f8e0212 */
[--C-:B------:R-:W-:Y:S01]  /*7a40*/  IMAD R8, R19, UR4, R6.reuse ;  /* 0x0000000413087c24 */ /* 0x100fe2000f8e0206 */
[----:B------:R-:W-:-:S04]  /*7a50*/  PRMT R6, R7, 0x7610, R6 ;  /* 0x0000761007067816 */ /* 0x000fc80000000006 */
[----:B------:R-:W-:Y:S02]  /*7a60*/  SEL R18, R8, R15, !P1 ;  /* 0x0000000f08127207 */ /* 0x000fe40004800000 */
[----:B------:R-:W-:-:S07]  /*7a70*/  SEL R15, R15, R8, !P1 ;  /* 0x000000080f0f7207 */ /* 0x000fce0004800000 */
.L_x_58:
[----:B------:R-:W-:Y:S05]  /*7a80*/  BSYNC B1 ;  /* 0x0000000000017941 */ /* 0x000fea0003800000 */
.L_x_57:
[----:B------:R-:W-:-:S13]  /*7a90*/  LOP3.LUT P1, RZ, R6, 0xff, RZ, 0xc0, !PT ;  /* 0x000000ff06ff7812 */ /* 0x000fda000782c0ff */
[----:B------:R-:W-:Y:S05]  /*7aa0*/  @P1 BRA `(.L_x_61) ;  /* 0xfffffff400401947 */ /* 0x000fea000383ffff */
[----:B------:R-:W-:Y:S05]  /*7ab0*/  BSYNC B0 ;  /* 0x0000000000007941 */ /* 0x000fea0003800000 */
.L_x_49:
[----:B------:R-:W-:-:S03]  /*7ac0*/  UMOV UR4, 0xffffffff ;  /* 0xffffffff00047882 */ /* 0x000fc60000000000 */
[----:B------:R-:W-:Y:S05]  /*7ad0*/  BRA.DIV UR4, `(.L_x_62) ;  /* 0x0000000604647947 */ /* 0x000fea000b800000 */
[----:B------:R-:W-:-:S13]  /*7ae0*/  ELECT P0, URZ, PT ;  /* 0x00000000003f782f */ /* 0x000fda0003800000 */
.L_x_78:
[----:B------:R-:W-:Y:S04]  /*7af0*/  BSSY B0, `(.L_x_63) ;  /* 0x000003d000007945 */ /* 0x000fe80003800000 */
[----:B------:R-:W-:Y:S05]  /*7b00*/  @!P0 BRA `(.L_x_64) ;  /* 0x0000000000ec8947 */ /* 0x000fea0003800000 */
[----:B------:R-:W-:-:S04]  /*7b10*/  LOP3.LUT R2, R2, 0x2, RZ, 0xfc, !PT ;  /* 0x0000000202027812 */ /* 0x000fc800078efcff */
[----:B------:R-:W-:-:S13]  /*7b20*/  ISETP.NE.AND P0, PT, R2, 0x3, PT ;  /* 0x000000030200780c */ /* 0x000fda0003f05270 */
[----:B------:R-:W-:Y:S05]  /*7b30*/  @!P0 BRA `(.L_x_65) ;  /* 0x0000000000048947 */ /* 0x000fea0003800000 */
[----:B------:R-:W-:Y:S01]  /*7b40*/  BPT.TRAP 0x1 ;  /* 0x000000040000795c */ /* 0x000fe20000300000 */
.L_x_65:
[----:B------:R-:W0:Y:S01]  /*7b50*/  S2R R3, SR_CgaCtaId ;  /* 0x0000000000037919 */ /* 0x000e220000008800 */
[----:B------:R-:W-:-:S04]  /*7b60*/  MOV R0, 0x400 ;  /* 0x0000040000007802 */ /* 0x000fc80000000f00 */
[----:B0-----:R-:W-:Y:S02]  /*7b70*/  LEA R3, R3, R0, 0x18 ;  /* 0x0000000003037211 */ /* 0x001fe400078ec0ff */
[----:B------:R-:W-:-:S03]  /*7b80*/  SHF.L.U32 R0, R12, 0x1f, RZ ;  /* 0x0000001f0c007819 */ /* 0x000fc600000006ff */
[----:B------:R-:W-:-:S04]  /*7b90*/  VIADD R3, R3, 0x30 ;  /* 0x0000003003037836 */ /* 0x000fc80000000000 */
[C---:B------:R-:W-:Y:S02]  /*7ba0*/  IMAD R7, R14.reuse, 0x8, R3 ;  /* 0x000000080e077824 */ /* 0x040fe400078e0203 */
[----:B------:R-:W-:Y:S02]  /*7bb0*/  VIADD R14, R14, 0x1 ;  /* 0x000000010e0e7836 */ /* 0x000fe40000000000 */
[----:B------:R-:W0:Y:S03]  /*7bc0*/  SYNCS.PHASECHK.TRANS64.TRYWAIT P0, [R7+URZ], R0 ;  /* 0x00000000070075a7 */ /* 0x000e26000800017f */
[----:B------:R-:W-:-:S04]  /*7bd0*/  ISETP.NE.AND P1, PT, R14, 0x6, PT ;  /* 0x000000060e00780c */ /* 0x000fc80003f25270 */
[----:B------:R-:W-:Y:S02]  /*7be0*/  SEL R5, RZ, 0x1, P1 ;  /* 0x00000001ff057807 */ /* 0x000fe40000800000 */
[----:B------:R-:W-:Y:S02]  /*7bf0*/  SEL R14, R14, RZ, P1 ;  /* 0x000000ff0e0e7207 */ /* 0x000fe40000800000 */
[----:B------:R-:W-:-:S03]  /*7c00*/  LOP3.LUT R5, R12, R5, RZ, 0x3c, !PT ;  /* 0x000000050c057212 */ /* 0x000fc600078e3cff */
[----:B------:R-:W-:Y:S01]  /*7c10*/  IMAD R9, R14, 0x8, R3 ;  /* 0x000000080e097824 */ /* 0x000fe200078e0203 */
[----:B------:R-:W-:Y:S01]  /*7c20*/  SHF.L.U32 R4, R5, 0x1f, RZ ;  /* 0x0000001f05047819 */ /* 0x000fe200000006ff */
[----:B0-----:R-:W-:Y:S06]  /*7c30*/  @!P0 BRA `(.L_x_66) ;  /* 0x0000000400308947 */ /* 0x001fec0003800000 */
.L_x_79:
[----:B------:R-:W1:Y:S01]  /*7c40*/  SYNCS.PHASECHK.TRANS64.TRYWAIT P0, [R9+URZ], R4 ;  /* 0x00000004090075a7 */ /* 0x000e62000800017f */
[----:B0-----:R-:W-:-:S05]  /*7c50*/  VIADD R0, R14, 0x1 ;  /* 0x000000010e007836 */ /* 0x001fca0000000000 */
[----:B------:R-:W-:-:S04]  /*7c60*/  ISETP.NE.AND P1, PT, R0, 0x6, PT ;  /* 0x000000060000780c */ /* 0x000fc80003f25270 */
[----:B------:R-:W-:Y:S02]  /*7c70*/  SEL R2, RZ, 0x1, P1 ;  /* 0x00000001ff027807 */ /* 0x000fe40000800000 */
[----:B------:R-:W-:Y:S02]  /*7c80*/  SEL R0, R0, RZ, P1 ;  /* 0x000000ff00007207 */ /* 0x000fe40000800000 */
[----:B------:R-:W-:-:S03]  /*7c90*/  LOP3.LUT R7, R5, R2, RZ, 0x3c, !PT ;  /* 0x0000000205077212 */ /* 0x000fc600078e3cff */
[----:B------:R-:W-:Y:S01]  /*7ca0*/  IMAD R6, R0, 0x8, R3 ;  /* 0x0000000800067824 */ /* 0x000fe200078e0203 */
[----:B------:R-:W-:Y:S01]  /*7cb0*/  SHF.L.U32 R5, R7, 0x1f, RZ ;  /* 0x0000001f07057819 */ /* 0x000fe200000006ff */
[----:B-1----:R-:W-:Y:S06]  /*7cc0*/  @!P0 BRA `(.L_x_67) ;  /* 0x0000000400208947 */ /* 0x002fec0003800000 */
.L_x_80:
[----:B------:R-:W1:Y:S01]  /*7cd0*/  SYNCS.PHASECHK.TRANS64.TRYWAIT P0, [R6+URZ], R5 ;  /* 0x00000005060075a7 */ /* 0x000e62000800017f */
[----:B------:R-:W-:-:S05]  /*7ce0*/  VIADD R0, R0, 0x1 ;  /* 0x0000000100007836 */ /* 0x000fca0000000000 */
[----:B------:R-:W-:-:S04]  /*7cf0*/  ISETP.NE.AND P1, PT, R0, 0x6, PT ;  /* 0x000000060000780c */ /* 0x000fc80003f25270 */
[----:B------:R-:W-:Y:S02]  /*7d00*/  SEL R2, RZ, 0x1, P1 ;  /* 0x00000001ff027807 */ /* 0x000fe40000800000 */
[----:B------:R-:W-:Y:S02]  /*7d10*/  SEL R0, R0, RZ, P1 ;  /* 0x000000ff00007207 */ /* 0x000fe40000800000 */
[----:B------:R-:W-:-:S03]  /*7d20*/  LOP3.LUT R7, R7, R2, RZ, 0x3c, !PT ;  /* 0x0000000207077212 */ /* 0x000fc600078e3cff */
[----:B0-----:R-:W-:Y:S01]  /*7d30*/  IMAD R9, R0, 0x8, R3 ;  /* 0x0000000800097824 */ /* 0x001fe200078e0203 */
[----:B------:R-:W-:Y:S01]  /*7d40*/  SHF.L.U32 R4, R7, 0x1f, RZ ;  /* 0x0000001f07047819 */ /* 0x000fe200000006ff */
[----:B-1----:R-:W-:Y:S06]  /*7d50*/  @!P0 BRA `(.L_x_68) ;  /* 0x0000000400108947 */ /* 0x002fec0003800000 */
.L_x_81:
        /* <DEDUP_REMOVED lines=9> */
.L_x_82:
[----:B------:R-:W1:Y:S01]  /*7df0*/  SYNCS.PHASECHK.TRANS64.TRYWAIT P0, [R6+URZ], R5 ;  /* 0x00000005060075a7 */ /* 0x000e62000800017f */
[----:B------:R-:W-:-:S05]  /*7e00*/  VIADD R0, R0, 0x1 ;  /* 0x0000000100007836 */ /* 0x000fca0000000000 */
[----:B------:R-:W-:-:S04]  /*7e10*/  ISETP.NE.AND P1, PT, R0, 0x6, PT ;  /* 0x000000060000780c */ /* 0x000fc80003f25270 */
[----:B------:R-:W-:Y:S02]  /*7e20*/  SEL R2, RZ, 0x1, P1 ;  /* 0x00000001ff027807 */ /* 0x000fe40000800000 */
[----:B------:R-:W-:Y:S02]  /*7e30*/  SEL R0, R0, RZ, P1 ;  /* 0x000000ff00007207 */ /* 0x000fe40000800000 */
[----:B------:R-:W-:Y:S01]  /*7e40*/  LOP3.LUT R2, R7, R2, RZ, 0x3c, !PT ;  /* 0x0000000207027212 */ /* 0x000fe200078e3cff */
[----:B-1----:R-:W-:Y:S06]  /*7e50*/  @!P0 BRA `(.L_x_70) ;  /* 0x0000000000f88947 */ /* 0x002fec0003800000 */
.L_x_83:
[----:B------:R-:W-:Y:S01]  /*7e60*/  IMAD R3, R0, 0x8, R3 ;  /* 0x0000000800037824 */ /* 0x000fe200078e0203 */
[----:B------:R-:W-:-:S07]  /*7e70*/  SHF.L.U32 R0, R2, 0x1f, RZ ;  /* 0x0000001f02007819 */ /* 0x000fce00000006ff */
.L_x_71:
[----:B--2---:R2:W3:Y:S02]  /*7e80*/  SYNCS.PHASECHK.TRANS64.TRYWAIT P0, [R3+URZ], R0 ;  /* 0x00000000030075a7 */ /* 0x0044e4000800017f */
[----:B---3--:R-:W-:Y:S05]  /*7e90*/  @!P0 NANOSLEEP.SYNCS 0x989680 ;  /* 0x009896800000895d */ /* 0x008fea0003900000 */
[----:B------:R-:W3:Y:S02]  /*7ea0*/  @!P0 SYNCS.PHASECHK.TRANS64 P0, [R3+URZ], R0 ;  /* 0x00000000030085a7 */ /* 0x000ee4000800007f */
[----:B---3--:R-:W-:Y:S05]  /*7eb0*/  @!P0 BRA `(.L_x_71) ;  /* 0xfffffffc00f08947 */ /* 0x008fea000383ffff */
.L_x_64:
[----:B------:R-:W-:Y:S05]  /*7ec0*/  BSYNC B0 ;  /* 0x0000000000007941 */ /* 0x000fea0003800000 */
.L_x_63:
[----:B------:R-:W-:Y:S05]  /*7ed0*/  EXIT ;  /* 0x000000000000794d */ /* 0x000fea0003800000 */
.L_x_17:
[----:B-1----:R-:W-:-:S04]  /*7ee0*/  IMAD.U32 R9, RZ, RZ, UR6 ;  /* 0x00000006ff097e24 */ /* 0x002fc8000f8e00ff */
[----:B------:R1:W4:Y:S03]  /*7ef0*/  SYNCS.PHASECHK.TRANS64.TRYWAIT P0, [R9+URZ], R8 ;  /* 0x00000008090075a7 */ /* 0x000326000800017f */
[----:B----4-:R-:W-:Y:S05]  /*7f00*/  @!P0 NANOSLEEP.SYNCS 0x989680 ;  /* 0x009896800000895d */ /* 0x010fea0003900000 */
[----:B------:R-:W4:Y:S02]  /*7f10*/  @!P0 SYNCS.PHASECHK.TRANS64 P0, [R9+URZ], R8 ;  /* 0x00000008090085a7 */ /* 0x000f24000800007f */
[----:B----4-:R-:W-:Y:S05]  /*7f20*/  @!P0 BRA `(.L_x_17) ;  /* 0xfffffffc00ec8947 */ /* 0x010fea000383ffff */
[----:B------:R-:W-:Y:S05]  /*7f30*/  BRA `(.L_x_16) ;  /* 0xffffff94003c7947 */ /* 0x000fea000383ffff */
.L_x_23:
[----:B-1----:R-:W-:-:S04]  /*7f40*/  IMAD.U32 R84, RZ, RZ, UR12 ;  /* 0x0000000cff547e24 */ /* 0x002fc8000f8e00ff */
[----:B------:R1:W4:Y:S03]  /*7f50*/  SYNCS.PHASECHK.TRANS64.TRYWAIT P0, [R84+URZ], R9 ;  /* 0x00000009540075a7 */ /* 0x000326000800017f */
[----:B----4-:R-:W-:Y:S05]  /*7f60*/  @!P0 NANOSLEEP.SYNCS 0x989680 ;  /* 0x009896800000895d */ /* 0x010fea0003900000 */
[----:B------:R-:W4:Y:S02]  /*7f70*/  @!P0 SYNCS.PHASECHK.TRANS64 P0, [R84+URZ], R9 ;  /* 0x00000009540085a7 */ /* 0x000f24000800007f */
[----:B----4-:R-:W-:Y:S05]  /*7f80*/  @!P0 BRA `(.L_x_23) ;  /* 0xfffffffc00ec8947 */ /* 0x010fea000383ffff */
[----:B------:R-:W-:Y:S05]  /*7f90*/  BRA `(.L_x_22) ;  /* 0xffffff9c00287947 */ /* 0x000fea000383ffff */
.L_x_50:
[----:B------:R-:W-:Y:S01]  /*7fa0*/  BSSY B1, `(.L_x_72) ;  /* 0x0000006000017945 */ /* 0x000fe20003800000 */
[----:B------:R-:W-:-:S07]  /*7fb0*/  IMAD.MOV.U32 R6, RZ, RZ, -0x1 ;  /* 0xffffffffff067424 */ /* 0x000fce00078e00ff */
[----:B------:R-:W-:Y:S05]  /*7fc0*/  WARPSYNC.COLLECTIVE R6, `(.L_x_73) ;  /* 0x00000000060c7348 */ /* 0x000fea0003c00000 */
[----:B------:R-:W-:Y:S02]  /*7fd0*/  ELECT P1, UR62, PT ;  /* 0x00000000003e782f */ /* 0x000fe40003820000 */
[----:B------:R-:W-:Y:S01]  /*7fe0*/  MOV R6, UR62 ;  /* 0x0000003e00067c02 */ /* 0x000fe20008000f00 */
[----:B------:R-:W-:Y:S10]  /*7ff0*/  ENDCOLLECTIVE ;  /* 0x000000000000791b */ /* 0x000ff40003800000 */
.L_x_73:
[----:B------:R-:W-:Y:S05]  /*8000*/  BSYNC B1 ;  /* 0x0000000000017941 */ /* 0x000fea0003800000 */
.L_x_72:
[----:B------:R-:W-:Y:S05]  /*8010*/  BRA `(.L_x_74) ;  /* 0xffffffec00f07947 */ /* 0x000fea000383ffff */
.L_x_53:
[----:B0-----:R0:W1:Y:S02]  /*8020*/  SYNCS.PHASECHK.TRANS64.TRYWAIT P1, [R18+URZ+0x30], R9 ;  /* 0x00003009120075a7 */ /* 0x001064000802017f */
[----:B-1----:R-:W-:Y:S05]  /*8030*/  @!P1 NANOSLEEP.SYNCS 0x989680 ;  /* 0x009896800000995d */ /* 0x002fea0003900000 */
[----:B------:R-:W1:Y:S02]  /*8040*/  @!P1 SYNCS.PHASECHK.TRANS64 P1, [R18+URZ+0x30], R9 ;  /* 0x00003009120095a7 */ /* 0x000e64000802007f */
[----:B-1----:R-:W-:Y:S05]  /*8050*/  @!P1 BRA `(.L_x_53) ;  /* 0xfffffffc00f09947 */ /* 0x002fea000383ffff */
[----:B------:R-:W-:Y:S05]  /*8060*/  BRA `(.L_x_75) ;  /* 0xfffffff000247947 */ /* 0x000fea000383ffff */
.L_x_62:
[----:B------:R-:W-:Y:S01]  /*8070*/  BSSY B0, `(.L_x_76) ;  /* 0x0000006000007945 */ /* 0x000fe20003800000 */
[----:B------:R-:W-:-:S07]  /*8080*/  IMAD.MOV.U32 R6, RZ, RZ, -0x1 ;  /* 0xffffffffff067424 */ /* 0x000fce00078e00ff */
[----:B------:R-:W-:Y:S05]  /*8090*/  WARPSYNC.COLLECTIVE R6, `(.L_x_77) ;  /* 0x00000000060c7348 */ /* 0x000fea0003c00000 */
[----:B------:R-:W-:Y:S02]  /*80a0*/  ELECT P1, UR62, PT ;  /* 0x00000000003e782f */ /* 0x000fe40003820000 */
[----:B------:R-:W-:Y:S01]  /*80b0*/  MOV R6, UR62 ;  /* 0x0000003e00067c02 */ /* 0x000fe20008000f00 */
[----:B------:R-:W-:Y:S10]  /*80c0*/  ENDCOLLECTIVE ;  /* 0x000000000000791b */ /* 0x000ff40003800000 */
.L_x_77:
[----:B------:R-:W-:Y:S05]  /*80d0*/  BSYNC B0 ;  /* 0x0000000000007941 */ /* 0x000fea0003800000 */
.L_x_76:
[----:B------:R-:W-:Y:S01]  /*80e0*/  PLOP3.LUT P0, PT, P1, PT, PT, 0x80, 0x0 ;  /* 0x000000000000781c */ /* 0x000fe20000f0f070 */
[----:B------:R-:W-:-:S12]  /*80f0*/  BRA `(.L_x_78) ;  /* 0xfffffff8007c7947 */ /* 0x000fd8000383ffff */
.L_x_66:
[----:B0-----:R0:W1:Y:S02]  /*8100*/  SYNCS.PHASECHK.TRANS64.TRYWAIT P0, [R7+URZ], R0 ;  /* 0x00000000070075a7 */ /* 0x001064000800017f */
[----:B-1----:R-:W-:Y:S05]  /*8110*/  @!P0 NANOSLEEP.SYNCS 0x989680 ;  /* 0x009896800000895d */ /* 0x002fea0003900000 */
[----:B------:R-:W1:Y:S02]  /*8120*/  @!P0 SYNCS.PHASECHK.TRANS64 P0, [R7+URZ], R0 ;  /* 0x00000000070085a7 */ /* 0x000e64000800007f */
[----:B-1----:R-:W-:Y:S05]  /*8130*/  @!P0 BRA `(.L_x_66) ;  /* 0xfffffffc00f08947 */ /* 0x002fea000383ffff */
[----:B------:R-:W-:Y:S05]  /*8140*/  BRA `(.L_x_79) ;  /* 0xfffffff800bc7947 */ /* 0x000fea000383ffff */
.L_x_67:
[----:B0-----:R0:W1:Y:S02]  /*8150*/  SYNCS.PHASECHK.TRANS64.TRYWAIT P0, [R9+URZ], R4 ;  /* 0x00000004090075a7 */ /* 0x001064000800017f */
[----:B-1----:R-:W-:Y:S05]  /*8160*/  @!P0 NANOSLEEP.SYNCS 0x989680 ;  /* 0x009896800000895d */ /* 0x002fea0003900000 */
[----:B------:R-:W1:Y:S02]  /*8170*/  @!P0 SYNCS.PHASECHK.TRANS64 P0, [R9+URZ], R4 ;  /* 0x00000004090085a7 */ /* 0x000e64000800007f */
[----:B-1----:R-:W-:Y:S05]  /*8180*/  @!P0 BRA `(.L_x_67) ;  /* 0xfffffffc00f08947 */ /* 0x002fea000383ffff */
[----:B------:R-:W-:Y:S05]  /*8190*/  BRA `(.L_x_80) ;  /* 0xfffffff800cc7947 */ /* 0x000fea000383ffff */
.L_x_68:
[----:B0-----:R0:W1:Y:S02]  /*81a0*/  SYNCS.PHASECHK.TRANS64.TRYWAIT P0, [R6+URZ], R5 ;  /* 0x00000005060075a7 */ /* 0x001064000800017f */
[----:B-1----:R-:W-:Y:S05]  /*81b0*/  @!P0 NANOSLEEP.SYNCS 0x989680 ;  /* 0x009896800000895d */ /* 0x002fea0003900000 */
[----:B------:R-:W1:Y:S02]  /*81c0*/  @!P0 SYNCS.PHASECHK.TRANS64 P0, [R6+URZ], R5 ;  /* 0x00000005060085a7 */ /* 0x000e64000800007f */
[----:B-1----:R-:W-:Y:S05]  /*81d0*/  @!P0 BRA `(.L_x_68) ;  /* 0xfffffffc00f08947 */ /* 0x002fea000383ffff */
[----:B------:R-:W-:Y:S05]  /*81e0*/  BRA `(.L_x_81) ;  /* 0xfffffff800dc7947 */ /* 0x000fea000383ffff */
.L_x_69:
[----:B0-----:R0:W1:Y:S02]  /*81f0*/  SYNCS.PHASECHK.TRANS64.TRYWAIT P0, [R9+URZ], R4 ;  /* 0x00000004090075a7 */ /* 0x001064000800017f */
[----:B-1----:R-:W-:Y:S05]  /*8200*/  @!P0 NANOSLEEP.SYNCS 0x989680 ;  /* 0x009896800000895d */ /* 0x002fea0003900000 */
[----:B------:R-:W1:Y:S02]  /*8210*/  @!P0 SYNCS.PHASECHK.TRANS64 P0, [R9+URZ], R4 ;  /* 0x00000004090085a7 */ /* 0x000e64000800007f */
[----:B-1----:R-:W-:Y:S05]  /*8220*/  @!P0 BRA `(.L_x_69) ;  /* 0xfffffffc00f08947 */ /* 0x002fea000383ffff */
[----:B------:R-:W-:Y:S05]  /*8230*/  BRA `(.L_x_82) ;  /* 0xfffffff800ec7947 */ /* 0x000fea000383ffff */
.L_x_70:
[----:B-1----:R1:W2:Y:S02]  /*8240*/  SYNCS.PHASECHK.TRANS64.TRYWAIT P0, [R6+URZ], R5 ;  /* 0x00000005060075a7 */ /* 0x0022a4000800017f */
[----:B--2---:R-:W-:Y:S05]  /*8250*/  @!P0 NANOSLEEP.SYNCS 0x989680 ;  /* 0x009896800000895d */ /* 0x004fea0003900000 */
[----:B------:R-:W2:Y:S02]  /*8260*/  @!P0 SYNCS.PHASECHK.TRANS64 P0, [R6+URZ], R5 ;  /* 0x00000005060085a7 */ /* 0x000ea4000800007f */
[----:B--2---:R-:W-:Y:S05]  /*8270*/  @!P0 BRA `(.L_x_70) ;  /* 0xfffffffc00f08947 */ /* 0x004fea000383ffff */
[----:B------:R-:W-:Y:S05]  /*8280*/  BRA `(.L_x_83) ;  /* 0xfffffff800f47947 */ /* 0x000fea000383ffff */
.L_x_84:
[----:B------:R-:W-:-:S00]  /*8290*/  BRA `(.L_x_84) ;  /* 0xfffffffc00fc7947 */ /* 0x000fc0000383ffff */
[----:B------:R-:W-:-:S00]  /*82a0*/  NOP ;  /* 0x0000000000007918 */ /* 0x000fc00000000000 */
        /* <DEDUP_REMOVED lines=13> */
.L_x_85:


//--------------------- .nv.shared._ZN7cutlass13device_kernelINS_4gemm6kernel13GemmUniversalIN4cute5tupleIJiiiiEEENS1_10collective13CollectiveMmaINS1_37MainloopSm90TmaGmmaWarpSpecializedFP8ILi6ENS5_IJNS4_1CILi1EEESB_SB_EEENS1_35KernelTmaWarpSpecializedCooperativeEEENS5_IJNSA_ILi512EEENSA_ILi16EEENSA_ILi64EEEEEENS_12float_e4m3_tENS5_IJlSB_lEEESJ_SK_NS4_8TiledMMAINS4_8MMA_AtomIJNS4_4SM904GMMA30MMA_64x16x32_F32E4M3E4M3_SS_TNILNSO_7ScaleInE1ELSQ_1EEEEEENS4_6LayoutINS5_IJNSA_ILi2EEESB_SB_EEENS5_IJSB_NSA_ILi0EEESW_EEEEENS5_IJNS4_10UnderscoreESZ_SZ_EEEEENS4_13SM90_TMA_LOADENS4_14ComposedLayoutINS4_7SwizzleILi2ELi4ELi3EEENS4_18smem_ptr_flag_bitsILi8EEENST_INS5_IJNSA_ILi8EEESH_EEENS5_IJSH_SB_EEEEEEEvNS4_8identityES12_S1C_vS1D_EENS_8epilogue10collective6detail29Sm90TmaWarpSpecializedAdapterINS1G_15DefaultEpilogueISJ_SK_SK_NS1F_6thread17LinearCombinationISJ_Li1EffLNS1K_9ScaleType4KindE0ELNS_15FloatRoundStyleE2ESJ_EENS1_15EpilogueDefaultEEEEEvvEEEEvNT_6ParamsE --------------------------
	.section	.nv.shared._ZN7cutlass13device_kernelINS_4gemm6kernel13GemmUniversalIN4cute5tupleIJiiiiEEENS1_10collective13CollectiveMmaINS1_37MainloopSm90TmaGmmaWarpSpecializedFP8ILi6ENS5_IJNS4_1CILi1EEESB_SB_EEENS1_35KernelTmaWarpSpecializedCooperativeEEENS5_IJNSA_ILi512EEENSA_ILi16EEENSA_ILi64EEEEEENS_12float_e4m3_tENS5_IJlSB_lEEESJ_SK_NS4_8TiledMMAINS4_8MMA_AtomIJNS4_4SM904GMMA30MMA_64x16x32_F32E4M3E4M3_SS_TNILNSO_7ScaleInE1ELSQ_1EEEEEENS4_6LayoutINS5_IJNSA_ILi2EEESB_SB_EEENS5_IJSB_NSA_ILi0EEESW_EEEEENS5_IJNS4_10UnderscoreESZ_SZ_EEEEENS4_13SM90_TMA_LOADENS4_14ComposedLayoutINS4_7SwizzleILi2ELi4ELi3EEENS4_18smem_ptr_flag_bitsILi8EEENST_INS5_IJNSA_ILi8EEESH_EEENS5_IJSH_SB_EEEEEEEvNS4_8identityES12_S1C_vS1D_EENS_8epilogue10collective6detail29Sm90TmaWarpSpecializedAdapterINS1G_15DefaultEpilogueISJ_SK_SK_NS1F_6thread17LinearCombinationISJ_Li1EffLNS1K_9ScaleType4KindE0ELNS_15FloatRoundStyleE2ESJ_EENS1_15EpilogueDefaultEEEEEvvEEEEvNT_6ParamsE,"aw",@nobits
	.sectionflags	@""
	.align	16
	.zero		1024


//--------------------- .nv.shared.reserved.0     --------------------------
	.section	.nv.shared.reserved.0,"aw",@nobits
	.weak		__nv_reservedSMEM_offset_0_alias
	.size		__nv_reservedSMEM_offset_0_alias, 0, 0
	.other		__nv_reservedSMEM_offset_0_alias,@"STO_CUDA_RESERVED_SHARED STV_DEFAULT"
__nv_reservedSMEM_offset_0_alias:
	.zero		0


//--------------------- .nv.global                --------------------------
	.section	.nv.global,"aw",@nobits
.nv.global:
	.type		_ZN39_INTERNAL_8e384de1_4_k_cu_b1dc573e_94494cute1_E,@object
	.size		_ZN39_INTERNAL_8e384de1_4_k_cu_b1dc573e_94494cute1_E,(_ZN39_INTERNAL_8e384de1_4_k_cu_b1dc573e_94494cuda3std3__45__cpo6cbeginE - _ZN39_INTERNAL_8e384de1_4_k_cu_b1dc573e_94494cute1_E)
_ZN39_INTERNAL_8e384de1_4_k_cu_b1dc573e_94494cute1_E:
	.zero		1
	.type		_ZN39_INTERNAL_8e384de1_4_k_cu_b1dc573e_94494cuda3std3__45__cpo6cbeginE,@object
	.size		_ZN39_INTERNAL_8e384de1_4_k_cu_b1dc573e_94494cuda3std3__45__cpo6cbeginE,(_ZN39_INTERNAL_8e384de1_4_k_cu_b1dc573e_94494cuda3std3__48in_placeE - _ZN39_INTERNAL_8e384de1_4_k_cu_b1dc573e_94494cuda3std3__45__cpo6cbeginE)
_ZN39_INTERNAL_8e384de1_4_k_cu_b1dc573e_94494cuda3std3__45__cpo6cbeginE:
	.zero		1
	.type		_ZN39_INTERNAL_8e384de1_4_k_cu_b1dc573e_94494cuda3std3__48in_placeE,@object
	.size		_ZN39_INTERNAL_8e384de1_4_k_cu_b1dc573e_94494cuda3std3__48in_placeE,(_ZN39_INTERNAL_8e384de1_4_k_cu_b1dc573e_94494cuda3std6ranges3__45__cpo9iter_moveE - _ZN39_INTERNAL_8e384de1_4_k_cu_b1dc573e_94494cuda3std3__48in_placeE)
_ZN39_INTERNAL_8e384de1_4_k_cu_b1dc573e_94494cuda3std3__48in_placeE:
	.zero		1
	.type		_ZN39_INTERNAL_8e384de1_4_k_cu_b1dc573e_94494cuda3std6ranges3__45__cpo9iter_moveE,@object
	.size		_ZN39_INTERNAL_8e384de1_4_k_cu_b1dc573e_94494cuda3std6ranges3__45__cpo9iter_moveE,(_ZN39_INTERNAL_8e384de1_4_k_cu_b1dc573e_94494cuda3std3__45__cpo5beginE - _ZN39_INTERNAL_8e384de1_4_k_cu_b1dc573e_94494cuda3std6ranges3__45__cpo9iter_moveE)
_ZN39_INTERNAL_8e384de1_4_k_cu_b1dc573e_94494cuda3std6ranges3__45__cpo9iter_moveE:
	.zero		1
	.type		_ZN39_INTERNAL_8e384de1_4_k_cu_b1dc573e_94494cuda3std3__45__cpo5beginE,@object
	.size		_ZN39_INTERNAL_8e384de1_4_k_cu_b1dc573e_94494cuda3std3__45__cpo5beginE,(_ZN39_INTERNAL_8e384de1_4_k_cu_b1dc573e_94494cuda3std3__441_GLOBAL__N__8e384de1_4_k_cu_b1dc573e_94496ignoreE - _ZN39_INTERNAL_8e384de1_4_k_cu_b1dc573e_94494cuda3std3__45__cpo5beginE)
_ZN39_INTERNAL_8e384de1_4_k_cu_b1dc573e_94494cuda3std3__45__cpo5beginE:
	.zero		1
	.type		_ZN39_INTERNAL_8e384de1_4_k_cu_b1dc573e_94494cuda3std3__441_GLOBAL__N__8e384de1_4_k_cu_b1dc573e_94496ignoreE,@object
	.size		_ZN39_INTERNAL_8e384de1_4_k_cu_b1dc573e_94494cuda3std3__441_GLOBAL__N__8e384de1_4_k_cu_b1dc573e_94496ignoreE,(_ZN39_INTERNAL_8e384de1_4_k_cu_b1dc573e_94494cute7productE - _ZN39_INTERNAL_8e384de1_4_k_cu_b1dc573e_94494cuda3std3__441_GLOBAL__N__8e384de1_4_k_cu_b1dc573e_94496ignoreE)
_ZN39_INTERNAL_8e384de1_4_k_cu_b1dc573e_94494cuda3std3__441_GLOBAL__N__8e384de1_4_k_cu_b1dc573e_94496ignoreE:
	.zero		1
	.type		_ZN39_INTERNAL_8e384de1_4_k_cu_b1dc573e_94494cute7productE,@object
	.size		_ZN39_INTERNAL_8e384de1_4_k_cu_b1dc573e_94494cute7productE,(_ZN39_INTERNAL_8e384de1_4_k_cu_b1dc573e_94494cuda3std3__45__cpo3endE - _ZN39_INTERNAL_8e384de1_4_k_cu_b1dc573e_94494cute7productE)
_ZN39_INTERNAL_8e384de1_4_k_cu_b1dc573e_94494cute7productE:
	.zero		1
	.type		_ZN39_INTERNAL_8e384de1_4_k_cu_b1dc573e_94494cuda3std3__45__cpo3endE,@object
	.size		_ZN39_INTERNAL_8e384de1_4_k_cu_b1dc573e_94494cuda3std3__45__cpo3endE,(_ZN39_INTERNAL_8e384de1_4_k_cu_b1dc573e_94494cuda3std3__419piecewise_constructE - _ZN39_INTERNAL_8e384de1_4_k_cu_b1dc573e_94494cuda3std3__45__cpo3endE)
_ZN39_INTERNAL_8e384de1_4_k_cu_b1dc573e_94494cuda3std3__45__cpo3endE:
	.zero		1
	.type		_ZN39_INTERNAL_8e384de1_4_k_cu_b1dc573e_94494cuda3std3__419piecewise_constructE,@object
	.size		_ZN39_INTERNAL_8e384de1_4_k_cu_b1dc573e_94494cuda3std3__419piecewise_constructE,(_ZN39_INTERNAL_8e384de1_4_k_cu_b1dc573e_94494cuda3std3__45__cpo4cendE - _ZN39_INTERNAL_8e384de1_4_k_cu_b1dc573e_94494cuda3std3__419piecewise_constructE)
_ZN39_INTERNAL_8e384de1_4_k_cu_b1dc573e_94494cuda3std3__419piecewise_constructE:
	.zero		1
	.type		_ZN39_INTERNAL_8e384de1_4_k_cu_b1dc573e_94494cuda3std3__45__cpo4cendE,@object
	.size		_ZN39_INTERNAL_8e384de1_4_k_cu_b1dc573e_94494cuda3std3__45__cpo4cendE,(_ZN39_INTERNAL_8e384de1_4_k_cu_b1dc573e_94494cuda3std6ranges3__45__cpo4swapE - _ZN39_INTERNAL_8e384de1_4_k_cu_b1dc573e_94494cuda3std3__45__cpo4cendE)
_ZN39_INTERNAL_8e384de1_4_k_cu_b1dc573e_94494cuda3std3__45__cpo4cendE:
	.zero		1
	.type		_ZN39_INTERNAL_8e384de1_4_k_cu_b1dc573e_94494cuda3std6ranges3__45__cpo4swapE,@object
	.size		_ZN39_INTERNAL_8e384de1_4_k_cu_b1dc573e_94494cuda3std6ranges3__45__cpo4swapE,(.L_7 - _ZN39_INTERNAL_8e384de1_4_k_cu_b1dc573e_94494cuda3std6ranges3__45__cpo4swapE)
_ZN39_INTERNAL_8e384de1_4_k_cu_b1dc573e_94494cuda3std6ranges3__45__cpo4swapE:
	.zero		1
.L_7:


//--------------------- .nv.constant0._ZN7cutlass13device_kernelINS_4gemm6kernel13GemmUniversalIN4cute5tupleIJiiiiEEENS1_10collective13CollectiveMmaINS1_37MainloopSm90TmaGmmaWarpSpecializedFP8ILi6ENS5_IJNS4_1CILi1EEESB_SB_EEENS1_35KernelTmaWarpSpecializedCooperativeEEENS5_IJNSA_ILi512EEENSA_ILi16EEENSA_ILi64EEEEEENS_12float_e4m3_tENS5_IJlSB_lEEESJ_SK_NS4_8TiledMMAINS4_8MMA_AtomIJNS4_4SM904GMMA30MMA_64x16x32_F32E4M3E4M3_SS_TNILNSO_7ScaleInE1ELSQ_1EEEEEENS4_6LayoutINS5_IJNSA_ILi2EEESB_SB_EEENS5_IJSB_NSA_ILi0EEESW_EEEEENS5_IJNS4_10UnderscoreESZ_SZ_EEEEENS4_13SM90_TMA_LOADENS4_14ComposedLayoutINS4_7SwizzleILi2ELi4ELi3EEENS4_18smem_ptr_flag_bitsILi8EEENST_INS5_IJNSA_ILi8EEESH_EEENS5_IJSH_SB_EEEEEEEvNS4_8identityES12_S1C_vS1D_EENS_8epilogue10collective6detail29Sm90TmaWarpSpecializedAdapterINS1G_15DefaultEpilogueISJ_SK_SK_NS1F_6thread17LinearCombinationISJ_Li1EffLNS1K_9ScaleType4KindE0ELNS_15FloatRoundStyleE2ESJ_EENS1_15EpilogueDefaultEEEEEvvEEEEvNT_6ParamsE --------------------------
	.section	.nv.constant0._ZN7cutlass13device_kernelINS_4gemm6kernel13GemmUniversalIN4cute5tupleIJiiiiEEENS1_10collective13CollectiveMmaINS1_37MainloopSm90TmaGmmaWarpSpecializedFP8ILi6ENS5_IJNS4_1CILi1EEESB_SB_EEENS1_35KernelTmaWarpSpecializedCooperativeEEENS5_IJNSA_ILi512EEENSA_ILi16EEENSA_ILi64EEEEEENS_12float_e4m3_tENS5_IJlSB_lEEESJ_SK_NS4_8TiledMMAINS4_8MMA_AtomIJNS4_4SM904GMMA30MMA_64x16x32_F32E4M3E4M3_SS_TNILNSO_7ScaleInE1ELSQ_1EEEEEENS4_6LayoutINS5_IJNSA_ILi2EEESB_SB_EEENS5_IJSB_NSA_ILi0EEESW_EEEEENS5_IJNS4_10UnderscoreESZ_SZ_EEEEENS4_13SM90_TMA_LOADENS4_14ComposedLayoutINS4_7SwizzleILi2ELi4ELi3EEENS4_18smem_ptr_flag_bitsILi8EEENST_INS5_IJNSA_ILi8EEESH_EEENS5_IJSH_SB_EEEEEEEvNS4_8identityES12_S1C_vS1D_EENS_8epilogue10collective6detail29Sm90TmaWarpSpecializedAdapterINS1G_15DefaultEpilogueISJ_SK_SK_NS1F_6thread17LinearCombinationISJ_Li1EffLNS1K_9ScaleType4KindE0ELNS_15FloatRoundStyleE2ESJ_EENS1_15EpilogueDefaultEEEEEvvEEEEvNT_6ParamsE,"a",@progbits
	.sectionflags	@""
	.align	4
.nv.constant0._ZN7cutlass13device_kernelINS_4gemm6kernel13GemmUniversalIN4cute5tupleIJiiiiEEENS1_10collective13CollectiveMmaINS1_37MainloopSm90TmaGmmaWarpSpecializedFP8ILi6ENS5_IJNS4_1CILi1EEESB_SB_EEENS1_35KernelTmaWarpSpecializedCooperativeEEENS5_IJNSA_ILi512EEENSA_ILi16EEENSA_ILi64EEEEEENS_12float_e4m3_tENS5_IJlSB_lEEESJ_SK_NS4_8TiledMMAINS4_8MMA_AtomIJNS4_4SM904GMMA30MMA_64x16x32_F32E4M3E4M3_SS_TNILNSO_7ScaleInE1ELSQ_1EEEEEENS4_6LayoutINS5_IJNSA_ILi2EEESB_SB_EEENS5_IJSB_NSA_ILi0EEESW_EEEEENS5_IJNS4_10UnderscoreESZ_SZ_EEEEENS4_13SM90_TMA_LOADENS4_14ComposedLayoutINS4_7SwizzleILi2ELi4ELi3EEENS4_18smem_ptr_flag_bitsILi8EEENST_INS5_IJNSA_ILi8EEESH_EEENS5_IJSH_SB_EEEEEEEvNS4_8identityES12_S1C_vS1D_EENS_8epilogue10collective6detail29Sm90TmaWarpSpecializedAdapterINS1G_15DefaultEpilogueISJ_SK_SK_NS1F_6thread17LinearCombinationISJ_Li1EffLNS1K_9ScaleType4KindE0ELNS_15FloatRoundStyleE2ESJ_EENS1_15EpilogueDefaultEEEEEvvEEEEvNT_6ParamsE:
	.zero		1664


//--------------------- SYMBOLS --------------------------

	.type		.nv.reservedSmem.offset0,@object
	.size		.nv.reservedSmem.offset0,0x4
